//
// Generated by NVIDIA NVVM Compiler
//
// Compiler Build ID: CL-36424714
// Cuda compilation tools, release 13.0, V13.0.88
// Based on NVVM 20.0.0
//

.version 9.0
.target sm_100
.address_size 64

	// .globl	_Z18max_pool_2d_kernelPKfPfmmmmmmmm

.visible .entry _Z18max_pool_2d_kernelPKfPfmmmmmmmm(
	.param .u64 .ptr .align 1 _Z18max_pool_2d_kernelPKfPfmmmmmmmm_param_0,
	.param .u64 .ptr .align 1 _Z18max_pool_2d_kernelPKfPfmmmmmmmm_param_1,
	.param .u64 _Z18max_pool_2d_kernelPKfPfmmmmmmmm_param_2,
	.param .u64 _Z18max_pool_2d_kernelPKfPfmmmmmmmm_param_3,
	.param .u64 _Z18max_pool_2d_kernelPKfPfmmmmmmmm_param_4,
	.param .u64 _Z18max_pool_2d_kernelPKfPfmmmmmmmm_param_5,
	.param .u64 _Z18max_pool_2d_kernelPKfPfmmmmmmmm_param_6,
	.param .u64 _Z18max_pool_2d_kernelPKfPfmmmmmmmm_param_7,
	.param .u64 _Z18max_pool_2d_kernelPKfPfmmmmmmmm_param_8,
	.param .u64 _Z18max_pool_2d_kernelPKfPfmmmmmmmm_param_9
)
{
	.reg .pred 	%p<91>;
	.reg .b32 	%r<9>;
	.reg .b32 	%f<84>;
	.reg .b64 	%rd<134>;

	ld.param.u64 	%rd54, [_Z18max_pool_2d_kernelPKfPfmmmmmmmm_param_0];
	ld.param.u64 	%rd47, [_Z18max_pool_2d_kernelPKfPfmmmmmmmm_param_2];
	ld.param.u64 	%rd48, [_Z18max_pool_2d_kernelPKfPfmmmmmmmm_param_3];
	ld.param.u64 	%rd49, [_Z18max_pool_2d_kernelPKfPfmmmmmmmm_param_4];
	ld.param.u64 	%rd50, [_Z18max_pool_2d_kernelPKfPfmmmmmmmm_param_5];
	ld.param.u64 	%rd52, [_Z18max_pool_2d_kernelPKfPfmmmmmmmm_param_7];
	ld.param.u64 	%rd55, [_Z18max_pool_2d_kernelPKfPfmmmmmmmm_param_8];
	ld.param.u64 	%rd53, [_Z18max_pool_2d_kernelPKfPfmmmmmmmm_param_9];
	cvta.to.global.u64 	%rd1, %rd54;
	mov.u32 	%r1, %ctaid.x;
	mov.u32 	%r2, %ntid.x;
	mov.u32 	%r3, %tid.x;
	mad.lo.s32 	%r4, %r1, %r2, %r3;
	cvt.u64.u32 	%rd2, %r4;
	mov.u32 	%r5, %ctaid.y;
	mov.u32 	%r6, %ntid.y;
	mov.u32 	%r7, %tid.y;
	mad.lo.s32 	%r8, %r5, %r6, %r7;
	cvt.u64.u32 	%rd3, %r8;
	setp.le.u64 	%p2, %rd55, %rd3;
	setp.le.u64 	%p3, %rd53, %rd2;
	or.pred  	%p4, %p2, %p3;
	@%p4 bra 	$L__BB0_45;
	setp.eq.s64 	%p5, %rd47, 0;
	mov.f32 	%f62, 0fFF7FFFFF;
	@%p5 bra 	$L__BB0_44;
	mul.lo.s64 	%rd57, %rd48, %rd3;
	sub.s64 	%rd4, %rd57, %rd49;
	mul.lo.s64 	%rd58, %rd48, %rd2;
	sub.s64 	%rd5, %rd58, %rd49;
	and.b64  	%rd6, %rd47, 7;
	and.b64  	%rd7, %rd47, 3;
	and.b64  	%rd8, %rd47, -8;
	and.b64  	%rd9, %rd47, 1;
	shl.b64 	%rd10, %rd50, 3;
	add.s64 	%rd59, %rd50, %rd58;
	sub.s64 	%rd11, %rd59, %rd49;
	shl.b64 	%rd12, %rd50, 5;
	shl.b64 	%rd13, %rd50, 1;
	add.s64 	%rd60, %rd58, %rd13;
	sub.s64 	%rd14, %rd60, %rd49;
	mul.lo.s64 	%rd15, %rd50, 3;
	add.s64 	%rd61, %rd58, %rd15;
	sub.s64 	%rd16, %rd61, %rd49;
	shl.b64 	%rd17, %rd50, 2;
	add.s64 	%rd62, %rd58, %rd17;
	sub.s64 	%rd18, %rd62, %rd49;
	mul.lo.s64 	%rd19, %rd50, 5;
	add.s64 	%rd63, %rd58, %rd19;
	sub.s64 	%rd20, %rd63, %rd49;
	mul.lo.s64 	%rd21, %rd50, 6;
	add.s64 	%rd64, %rd58, %rd21;
	sub.s64 	%rd22, %rd64, %rd49;
	mul.lo.s64 	%rd23, %rd50, 7;
	add.s64 	%rd65, %rd58, %rd23;
	sub.s64 	%rd24, %rd65, %rd49;
	mov.f32 	%f62, 0fFF7FFFFF;
	mov.b64 	%rd127, 0;
$L__BB0_3:
	ld.param.u64 	%rd126, [_Z18max_pool_2d_kernelPKfPfmmmmmmmm_param_6];
	setp.lt.u64 	%p6, %rd47, 8;
	mad.lo.s64 	%rd67, %rd127, %rd50, %rd4;
	setp.gt.s64 	%p7, %rd67, -1;
	setp.lt.s64 	%p8, %rd67, %rd126;
	and.pred  	%p1, %p7, %p8;
	mul.lo.s64 	%rd26, %rd67, %rd52;
	mov.b64 	%rd132, 0;
	@%p6 bra 	$L__BB0_22;
	add.s64 	%rd72, %rd11, %rd26;
	shl.b64 	%rd73, %rd72, 2;
	add.s64 	%rd76, %rd14, %rd26;
	shl.b64 	%rd77, %rd76, 2;
	add.s64 	%rd80, %rd16, %rd26;
	shl.b64 	%rd81, %rd80, 2;
	add.s64 	%rd84, %rd18, %rd26;
	shl.b64 	%rd85, %rd84, 2;
	add.s64 	%rd88, %rd20, %rd26;
	shl.b64 	%rd89, %rd88, 2;
	add.s64 	%rd92, %rd22, %rd26;
	shl.b64 	%rd93, %rd92, 2;
	add.s64 	%rd96, %rd24, %rd26;
	shl.b64 	%rd97, %rd96, 2;
	mov.u64 	%rd128, %rd1;
	mov.u64 	%rd129, %rd5;
	mov.u64 	%rd130, %rd8;
$L__BB0_5:
	.pragma "nounroll";
	setp.gt.s64 	%p9, %rd129, -1;
	setp.lt.s64 	%p10, %rd129, %rd52;
	and.pred  	%p11, %p9, %p10;
	and.pred  	%p12, %p1, %p11;
	not.pred 	%p13, %p12;
	@%p13 bra 	$L__BB0_7;
	add.s64 	%rd68, %rd5, %rd26;
	shl.b64 	%rd69, %rd68, 2;
	add.s64 	%rd70, %rd128, %rd69;
	ld.global.f32 	%f43, [%rd70];
	max.f32 	%f62, %f62, %f43;
$L__BB0_7:
	add.s64 	%rd71, %rd50, %rd129;
	setp.gt.s64 	%p14, %rd71, -1;
	setp.lt.s64 	%p15, %rd71, %rd52;
	and.pred  	%p16, %p14, %p15;
	and.pred  	%p17, %p1, %p16;
	not.pred 	%p18, %p17;
	@%p18 bra 	$L__BB0_9;
	add.s64 	%rd74, %rd128, %rd73;
	ld.global.f32 	%f44, [%rd74];
	max.f32 	%f62, %f62, %f44;
$L__BB0_9:
	add.s64 	%rd75, %rd13, %rd129;
	setp.gt.s64 	%p19, %rd75, -1;
	setp.lt.s64 	%p20, %rd75, %rd52;
	and.pred  	%p21, %p19, %p20;
	and.pred  	%p22, %p1, %p21;
	not.pred 	%p23, %p22;
	@%p23 bra 	$L__BB0_11;
	add.s64 	%rd78, %rd128, %rd77;
	ld.global.f32 	%f45, [%rd78];
	max.f32 	%f62, %f62, %f45;
$L__BB0_11:
	add.s64 	%rd79, %rd15, %rd129;
	setp.gt.s64 	%p24, %rd79, -1;
	setp.lt.s64 	%p25, %rd79, %rd52;
	and.pred  	%p26, %p24, %p25;
	and.pred  	%p27, %p1, %p26;
	not.pred 	%p28, %p27;
	@%p28 bra 	$L__BB0_13;
	add.s64 	%rd82, %rd128, %rd81;
	ld.global.f32 	%f46, [%rd82];
	max.f32 	%f62, %f62, %f46;
$L__BB0_13:
	add.s64 	%rd83, %rd17, %rd129;
	setp.gt.s64 	%p29, %rd83, -1;
	setp.lt.s64 	%p30, %rd83, %rd52;
	and.pred  	%p31, %p29, %p30;
	and.pred  	%p32, %p1, %p31;
	not.pred 	%p33, %p32;
	@%p33 bra 	$L__BB0_15;
	add.s64 	%rd86, %rd128, %rd85;
	ld.global.f32 	%f47, [%rd86];
	max.f32 	%f62, %f62, %f47;
$L__BB0_15:
	add.s64 	%rd87, %rd19, %rd129;
	setp.gt.s64 	%p34, %rd87, -1;
	setp.lt.s64 	%p35, %rd87, %rd52;
	and.pred  	%p36, %p34, %p35;
	and.pred  	%p37, %p1, %p36;
	not.pred 	%p38, %p37;
	@%p38 bra 	$L__BB0_17;
	add.s64 	%rd90, %rd128, %rd89;
	ld.global.f32 	%f48, [%rd90];
	max.f32 	%f62, %f62, %f48;
$L__BB0_17:
	add.s64 	%rd91, %rd21, %rd129;
	setp.gt.s64 	%p39, %rd91, -1;
	setp.lt.s64 	%p40, %rd91, %rd52;
	and.pred  	%p41, %p39, %p40;
	and.pred  	%p42, %p1, %p41;
	not.pred 	%p43, %p42;
	@%p43 bra 	$L__BB0_19;
	add.s64 	%rd94, %rd128, %rd93;
	ld.global.f32 	%f49, [%rd94];
	max.f32 	%f62, %f62, %f49;
$L__BB0_19:
	add.s64 	%rd95, %rd23, %rd129;
	setp.gt.s64 	%p44, %rd95, -1;
	setp.lt.s64 	%p45, %rd95, %rd52;
	and.pred  	%p46, %p44, %p45;
	and.pred  	%p47, %p1, %p46;
	not.pred 	%p48, %p47;
	@%p48 bra 	$L__BB0_21;
	add.s64 	%rd98, %rd128, %rd97;
	ld.global.f32 	%f50, [%rd98];
	max.f32 	%f62, %f62, %f50;
$L__BB0_21:
	add.s64 	%rd130, %rd130, -8;
	add.s64 	%rd129, %rd129, %rd10;
	add.s64 	%rd128, %rd128, %rd12;
	setp.ne.s64 	%p49, %rd130, 0;
	mov.u64 	%rd132, %rd8;
	@%p49 bra 	$L__BB0_5;
$L__BB0_22:
	setp.eq.s64 	%p50, %rd6, 0;
	@%p50 bra 	$L__BB0_43;
	add.s64 	%rd99, %rd6, -1;
	setp.lt.u64 	%p51, %rd99, 3;
	@%p51 bra 	$L__BB0_33;
	mad.lo.s64 	%rd34, %rd132, %rd50, %rd5;
	setp.gt.s64 	%p52, %rd34, -1;
	setp.lt.s64 	%p53, %rd34, %rd52;
	and.pred  	%p54, %p52, %p53;
	and.pred  	%p55, %p1, %p54;
	not.pred 	%p56, %p55;
	@%p56 bra 	$L__BB0_26;
	add.s64 	%rd100, %rd34, %rd26;
	shl.b64 	%rd101, %rd100, 2;
	add.s64 	%rd102, %rd1, %rd101;
	ld.global.f32 	%f52, [%rd102];
	max.f32 	%f62, %f62, %f52;
$L__BB0_26:
	add.s64 	%rd35, %rd34, %rd50;
	setp.gt.s64 	%p57, %rd35, -1;
	setp.lt.s64 	%p58, %rd35, %rd52;
	and.pred  	%p59, %p57, %p58;
	and.pred  	%p60, %p1, %p59;
	not.pred 	%p61, %p60;
	@%p61 bra 	$L__BB0_28;
	add.s64 	%rd103, %rd35, %rd26;
	shl.b64 	%rd104, %rd103, 2;
	add.s64 	%rd105, %rd1, %rd104;
	ld.global.f32 	%f53, [%rd105];
	max.f32 	%f62, %f62, %f53;
$L__BB0_28:
	add.s64 	%rd36, %rd35, %rd50;
	setp.gt.s64 	%p62, %rd36, -1;
	setp.lt.s64 	%p63, %rd36, %rd52;
	and.pred  	%p64, %p62, %p63;
	and.pred  	%p65, %p1, %p64;
	not.pred 	%p66, %p65;
	@%p66 bra 	$L__BB0_30;
	add.s64 	%rd106, %rd36, %rd26;
	shl.b64 	%rd107, %rd106, 2;
	add.s64 	%rd108, %rd1, %rd107;
	ld.global.f32 	%f54, [%rd108];
	max.f32 	%f62, %f62, %f54;
$L__BB0_30:
	add.s64 	%rd37, %rd36, %rd50;
	setp.gt.s64 	%p67, %rd37, -1;
	setp.lt.s64 	%p68, %rd37, %rd52;
	and.pred  	%p69, %p67, %p68;
	and.pred  	%p70, %p1, %p69;
	not.pred 	%p71, %p70;
	@%p71 bra 	$L__BB0_32;
	add.s64 	%rd109, %rd37, %rd26;
	shl.b64 	%rd110, %rd109, 2;
	add.s64 	%rd111, %rd1, %rd110;
	ld.global.f32 	%f55, [%rd111];
	max.f32 	%f62, %f62, %f55;
$L__BB0_32:
	add.s64 	%rd132, %rd132, 4;
$L__BB0_33:
	setp.eq.s64 	%p72, %rd7, 0;
	@%p72 bra 	$L__BB0_43;
	setp.eq.s64 	%p73, %rd7, 1;
	@%p73 bra 	$L__BB0_40;
	mad.lo.s64 	%rd40, %rd132, %rd50, %rd5;
	setp.gt.s64 	%p74, %rd40, -1;
	setp.lt.s64 	%p75, %rd40, %rd52;
	and.pred  	%p76, %p74, %p75;
	and.pred  	%p77, %p1, %p76;
	not.pred 	%p78, %p77;
	@%p78 bra 	$L__BB0_37;
	add.s64 	%rd112, %rd40, %rd26;
	shl.b64 	%rd113, %rd112, 2;
	add.s64 	%rd114, %rd1, %rd113;
	ld.global.f32 	%f57, [%rd114];
	max.f32 	%f62, %f62, %f57;
$L__BB0_37:
	add.s64 	%rd41, %rd40, %rd50;
	setp.gt.s64 	%p79, %rd41, -1;
	setp.lt.s64 	%p80, %rd41, %rd52;
	and.pred  	%p81, %p79, %p80;
	and.pred  	%p82, %p1, %p81;
	not.pred 	%p83, %p82;
	@%p83 bra 	$L__BB0_39;
	add.s64 	%rd115, %rd41, %rd26;
	shl.b64 	%rd116, %rd115, 2;
	add.s64 	%rd117, %rd1, %rd116;
	ld.global.f32 	%f58, [%rd117];
	max.f32 	%f62, %f62, %f58;
$L__BB0_39:
	add.s64 	%rd132, %rd132, 2;
$L__BB0_40:
	setp.eq.s64 	%p84, %rd9, 0;
	@%p84 bra 	$L__BB0_43;
	mad.lo.s64 	%rd44, %rd132, %rd50, %rd5;
	setp.gt.s64 	%p85, %rd44, -1;
	setp.lt.s64 	%p86, %rd44, %rd52;
	and.pred  	%p87, %p85, %p86;
	and.pred  	%p88, %p1, %p87;
	not.pred 	%p89, %p88;
	@%p89 bra 	$L__BB0_43;
	add.s64 	%rd118, %rd44, %rd26;
	shl.b64 	%rd119, %rd118, 2;
	add.s64 	%rd120, %rd1, %rd119;
	ld.global.f32 	%f59, [%rd120];
	max.f32 	%f62, %f62, %f59;
$L__BB0_43:
	add.s64 	%rd127, %rd127, 1;
	setp.ne.s64 	%p90, %rd127, %rd47;
	@%p90 bra 	$L__BB0_3;
$L__BB0_44:
	ld.param.u64 	%rd125, [_Z18max_pool_2d_kernelPKfPfmmmmmmmm_param_1];
	mad.lo.s64 	%rd121, %rd53, %rd3, %rd2;
	cvta.to.global.u64 	%rd122, %rd125;
	shl.b64 	%rd123, %rd121, 2;
	add.s64 	%rd124, %rd122, %rd123;
	st.global.f32 	[%rd124], %f62;
$L__BB0_45:
	ret;

}


// ===== COMPILED SASS (sm_100) =====

	.target	sm_100

	.elftype	@"ET_EXEC"


//--------------------- .note.nv.tkinfo           --------------------------
	.section	.note.nv.tkinfo,"",@"SHT_NOTE"
	.sectionflags	@"SHF_NOTE_NV_TKINFO"
	.tkinfo
        /*0018*/ 	.word	0x00000002
        /*0030*/ 	.string	""
        /*0030*/ 	.string	"ptxas"
        /*0030*/ 	.string	"Cuda compilation tools, release 13.0, V13.0.88"
        /*0030*/ 	.string	"Build cuda_13.0.r13.0/compiler.36424714_0"
        /*0030*/ 	.string	"-arch sm_100 -m 64 "



//--------------------- .note.nv.cuinfo           --------------------------
	.section	.note.nv.cuinfo,"",@"SHT_NOTE"
	.sectionflags	@"SHF_NOTE_NV_CUINFO"
        /*0018*/ 	.short	0x0002
        /*001a*/ 	.short	0x0064
        /*001c*/ 	.short	0x0082
	.zero		2


//--------------------- .nv.info                  --------------------------
	.section	.nv.info,"",@"SHT_CUDA_INFO"
	.align	4


	//----- nvinfo : EIATTR_REGCOUNT
	.align		4
        /*0000*/ 	.byte	0x04, 0x2f
        /*0002*/ 	.short	(.L_1 - .L_0)
	.align		4
.L_0:
        /*0004*/ 	.word	index@(_Z18max_pool_2d_kernelPKfPfmmmmmmmm)
        /*0008*/ 	.word	0x00000038


	//----- nvinfo : EIATTR_FRAME_SIZE
	.align		4
.L_1:
        /*000c*/ 	.byte	0x04, 0x11
        /*000e*/ 	.short	(.L_3 - .L_2)
	.align		4
.L_2:
        /*0010*/ 	.word	index@(_Z18max_pool_2d_kernelPKfPfmmmmmmmm)
        /*0014*/ 	.word	0x00000000


	//----- nvinfo : EIATTR_MIN_STACK_SIZE
	.align		4
.L_3:
        /*0018*/ 	.byte	0x04, 0x12
        /*001a*/ 	.short	(.L_5 - .L_4)
	.align		4
.L_4:
        /*001c*/ 	.word	index@(_Z18max_pool_2d_kernelPKfPfmmmmmmmm)
        /*0020*/ 	.word	0x00000000
.L_5:


//--------------------- .nv.compat                --------------------------
	.section	.nv.compat,"",@"SHT_CUDA_COMPAT_INFO"
	.align	4
        /*0000*/ 	.byte	0x02, 0x09, 0x00, 0x00, 0x02, 0x02, 0x01, 0x00, 0x02, 0x05, 0x05, 0x00, 0x03, 0x07, 0x01, 0x01
        /*0010*/ 	.byte	0x02, 0x03, 0x00, 0x00, 0x02, 0x06, 0x01, 0x00, 0x04, 0x0b, 0x08, 0x00, 0x09, 0x00, 0x00, 0x00
        /*0020*/ 	.byte	0x00, 0x00, 0x00, 0x00


//--------------------- .nv.info._Z18max_pool_2d_kernelPKfPfmmmmmmmm --------------------------
	.section	.nv.info._Z18max_pool_2d_kernelPKfPfmmmmmmmm,"",@"SHT_CUDA_INFO"
	.sectionflags	@""
	.align	4


	//----- nvinfo : EIATTR_CUDA_API_VERSION
	.align		4
        /*0000*/ 	.byte	0x04, 0x37
        /*0002*/ 	.short	(.L_7 - .L_6)
.L_6:
        /*0004*/ 	.word	0x00000082


	//----- nvinfo : EIATTR_KPARAM_INFO
	.align		4
.L_7:
        /*0008*/ 	.byte	0x04, 0x17
        /*000a*/ 	.short	(.L_9 - .L_8)
.L_8:
        /*000c*/ 	.word	0x00000000
        /*0010*/ 	.short	0x0009
        /*0012*/ 	.short	0x0048
        /*0014*/ 	.byte	0x00, 0xf0, 0x21, 0x00


	//----- nvinfo : EIATTR_KPARAM_INFO
	.align		4
.L_9:
        /*0018*/ 	.byte	0x04, 0x17
        /*001a*/ 	.short	(.L_11 - .L_10)
.L_10:
        /*001c*/ 	.word	0x00000000
        /*0020*/ 	.short	0x0008
        /*0022*/ 	.short	0x0040
        /*0024*/ 	.byte	0x00, 0xf0, 0x21, 0x00


	//----- nvinfo : EIATTR_KPARAM_INFO
	.align		4
.L_11:
        /*0028*/ 	.byte	0x04, 0x17
        /*002a*/ 	.short	(.L_13 - .L_12)
.L_12:
        /*002c*/ 	.word	0x00000000
        /*0030*/ 	.short	0x0007
        /*0032*/ 	.short	0x0038
        /*0034*/ 	.byte	0x00, 0xf0, 0x21, 0x00


	//----- nvinfo : EIATTR_KPARAM_INFO
	.align		4
.L_13:
        /*0038*/ 	.byte	0x04, 0x17
        /*003a*/ 	.short	(.L_15 - .L_14)
.L_14:
        /*003c*/ 	.word	0x00000000
        /*0040*/ 	.short	0x0006
        /*0042*/ 	.short	0x0030
        /*0044*/ 	.byte	0x00, 0xf0, 0x21, 0x00


	//----- nvinfo : EIATTR_KPARAM_INFO
	.align		4
.L_15:
        /*0048*/ 	.byte	0x04, 0x17
        /*004a*/ 	.short	(.L_17 - .L_16)
.L_16:
        /*004c*/ 	.word	0x00000000
        /*0050*/ 	.short	0x0005
        /*0052*/ 	.short	0x0028
        /*0054*/ 	.byte	0x00, 0xf0, 0x21, 0x00


	//----- nvinfo : EIATTR_KPARAM_INFO
	.align		4
.L_17:
        /*0058*/ 	.byte	0x04, 0x17
        /*005a*/ 	.short	(.L_19 - .L_18)
.L_18:
        /*005c*/ 	.word	0x00000000
        /*0060*/ 	.short	0x0004
        /*0062*/ 	.short	0x0020
        /*0064*/ 	.byte	0x00, 0xf0, 0x21, 0x00


	//----- nvinfo : EIATTR_KPARAM_INFO
	.align		4
.L_19:
        /*0068*/ 	.byte	0x04, 0x17
        /*006a*/ 	.short	(.L_21 - .L_20)
.L_20:
        /*006c*/ 	.word	0x00000000
        /*0070*/ 	.short	0x0003
        /*0072*/ 	.short	0x0018
        /*0074*/ 	.byte	0x00, 0xf0, 0x21, 0x00


	//----- nvinfo : EIATTR_KPARAM_INFO
	.align		4
.L_21:
        /*0078*/ 	.byte	0x04, 0x17
        /*007a*/ 	.short	(.L_23 - .L_22)
.L_22:
        /*007c*/ 	.word	0x00000000
        /*0080*/ 	.short	0x0002
        /*0082*/ 	.short	0x0010
        /*0084*/ 	.byte	0x00, 0xf0, 0x21, 0x00


	//----- nvinfo : EIATTR_KPARAM_INFO
	.align		4
.L_23:
        /*0088*/ 	.byte	0x04, 0x17
        /*008a*/ 	.short	(.L_25 - .L_24)
.L_24:
        /*008c*/ 	.word	0x00000000
        /*0090*/ 	.short	0x0001
        /*0092*/ 	.short	0x0008
        /*0094*/ 	.byte	0x00, 0xf5, 0x21, 0x00


	//----- nvinfo : EIATTR_KPARAM_INFO
	.align		4
.L_25:
        /*0098*/ 	.byte	0x04, 0x17
        /*009a*/ 	.short	(.L_27 - .L_26)
.L_26:
        /*009c*/ 	.word	0x00000000
        /*00a0*/ 	.short	0x0000
        /*00a2*/ 	.short	0x0000
        /*00a4*/ 	.byte	0x00, 0xf5, 0x21, 0x00


	//----- nvinfo : EIATTR_SPARSE_MMA_MASK
	.align		4
.L_27:
        /*00a8*/ 	.byte	0x03, 0x50
        /*00aa*/ 	.short	0x0000


	//----- nvinfo : EIATTR_MAXREG_COUNT
	.align		4
        /*00ac*/ 	.byte	0x03, 0x1b
        /*00ae*/ 	.short	0x00ff


	//----- nvinfo : EIATTR_MERCURY_ISA_VERSION
	.align		4
        /*00b0*/ 	.byte	0x03, 0x5f
        /*00b2*/ 	.short	0x0101


	//----- nvinfo : EIATTR_VRC_CTA_INIT_COUNT
	.align		4
        /*00b4*/ 	.byte	0x02, 0x4a
	.zero		1
	.zero		1


	//----- nvinfo : EIATTR_EXIT_INSTR_OFFSETS
	.align		4
        /*00b8*/ 	.byte	0x04, 0x1c
        /*00ba*/ 	.short	(.L_29 - .L_28)


	//   ....[0]....
.L_28:
        /*00bc*/ 	.word	0x000000e0


	//   ....[1]....
        /*00c0*/ 	.word	0x00001a50


	//----- nvinfo : EIATTR_CRS_STACK_SIZE
	.align		4
.L_29:
        /*00c4*/ 	.byte	0x04, 0x1e
        /*00c6*/ 	.short	(.L_31 - .L_30)
.L_30:
        /*00c8*/ 	.word	0x00000000


	//----- nvinfo : EIATTR_CBANK_PARAM_SIZE
	.align		4
.L_31:
        /*00cc*/ 	.byte	0x03, 0x19
        /*00ce*/ 	.short	0x0050


	//----- nvinfo : EIATTR_PARAM_CBANK
	.align		4
        /*00d0*/ 	.byte	0x04, 0x0a
        /*00d2*/ 	.short	(.L_33 - .L_32)
	.align		4
.L_32:
        /*00d4*/ 	.word	index@(.nv.constant0._Z18max_pool_2d_kernelPKfPfmmmmmmmm)
        /*00d8*/ 	.short	0x0380
        /*00da*/ 	.short	0x0050


	//----- nvinfo : EIATTR_SW_WAR
	.align		4
.L_33:
        /*00dc*/ 	.byte	0x04, 0x36
        /*00de*/ 	.short	(.L_35 - .L_34)
.L_34:
        /*00e0*/ 	.word	0x00000008
.L_35:


//--------------------- .nv.callgraph             --------------------------
	.section	.nv.callgraph,"",@"SHT_CUDA_CALLGRAPH"
	.align	4
	.sectionentsize	8
	.align		4
        /*0000*/ 	.word	0x00000000
	.align		4
        /*0004*/ 	.word	0xffffffff
	.align		4
        /*0008*/ 	.word	0x00000000
	.align		4
        /*000c*/ 	.word	0xfffffffe
	.align		4
        /*0010*/ 	.word	0x00000000
	.align		4
        /*0014*/ 	.word	0xfffffffd
	.align		4
        /*0018*/ 	.word	0x00000000
	.align		4
        /*001c*/ 	.word	0xfffffffc


//--------------------- .text._Z18max_pool_2d_kernelPKfPfmmmmmmmm --------------------------
	.section	.text._Z18max_pool_2d_kernelPKfPfmmmmmmmm,"ax",@progbits
	.align	128
        .global         _Z18max_pool_2d_kernelPKfPfmmmmmmmm
        .type           _Z18max_pool_2d_kernelPKfPfmmmmmmmm,@function
        .size           _Z18max_pool_2d_kernelPKfPfmmmmmmmm,(.L_x_9 - _Z18max_pool_2d_kernelPKfPfmmmmmmmm)
        .other          _Z18max_pool_2d_kernelPKfPfmmmmmmmm,@"STO_CUDA_ENTRY STV_DEFAULT"
_Z18max_pool_2d_kernelPKfPfmmmmmmmm:
.text._Z18max_pool_2d_kernelPKfPfmmmmmmmm:
[----:B------:R-:W-:Y:S01]  /*0000*/  LDC R1, c[0x0][0x37c] ;  /* 0x0000df00ff017b82 */ /* 0x000fe20000000800 */
[----:B------:R-:W0:Y:S07]  /*0010*/  S2R R35, SR_TID.X ;  /* 0x0000000000237919 */ /* 0x000e2e0000002100 */
[----:B------:R-:W0:Y:S01]  /*0020*/  S2UR UR4, SR_CTAID.X ;  /* 0x00000000000479c3 */ /* 0x000e220000002500 */
[----:B------:R-:W1:Y:S01]  /*0030*/  LDCU.128 UR8, c[0x0][0x3c0] ;  /* 0x00007800ff0877ac */ /* 0x000e620008000c00 */
[----:B------:R-:W2:Y:S06]  /*0040*/  S2R R3, SR_TID.Y ;  /* 0x0000000000037919 */ /* 0x000eac0000002200 */
[----:B------:R-:W0:Y:S08]  /*0050*/  LDC R34, c[0x0][0x360] ;  /* 0x0000d800ff227b82 */ /* 0x000e300000000800 */
[----:B------:R-:W2:Y:S08]  /*0060*/  S2UR UR5, SR_CTAID.Y ;  /* 0x00000000000579c3 */ /* 0x000eb00000002600 */
[----:B------:R-:W2:Y:S01]  /*0070*/  LDC R0, c[0x0][0x364] ;  /* 0x0000d900ff007b82 */ /* 0x000ea20000000800 */
[----:B0-----:R-:W-:-:S05]  /*0080*/  IMAD R34, R34, UR4, R35 ;  /* 0x0000000422227c24 */ /* 0x001fca000f8e0223 */
[----:B-1----:R-:W-:-:S04]  /*0090*/  ISETP.GE.U32.AND P0, PT, R34, UR10, PT ;  /* 0x0000000a22007c0c */ /* 0x002fc8000bf06070 */
[----:B------:R-:W-:Y:S01]  /*00a0*/  ISETP.GE.U32.AND.EX P0, PT, RZ, UR11, PT, P0 ;  /* 0x0000000bff007c0c */ /* 0x000fe2000bf06100 */
[----:B--2---:R-:W-:-:S05]  /*00b0*/  IMAD R0, R0, UR5, R3 ;  /* 0x0000000500007c24 */ /* 0x004fca000f8e0203 */
[----:B------:R-:W-:-:S04]  /*00c0*/  ISETP.GE.U32.AND P1, PT, R0, UR8, PT ;  /* 0x0000000800007c0c */ /* 0x000fc8000bf26070 */
[----:B------:R-:W-:-:S13]  /*00d0*/  ISETP.GE.U32.OR.EX P0, PT, RZ, UR9, P0, P1 ;  /* 0x00000009ff007c0c */ /* 0x000fda0008706510 */
[----:B------:R-:W-:Y:S05]  /*00e0*/  @P0 EXIT ;  /* 0x000000000000094d */ /* 0x000fea0003800000 */
[----:B------:R-:W0:Y:S01]  /*00f0*/  LDCU.64 UR4, c[0x0][0x390] ;  /* 0x00007200ff0477ac */ /* 0x000e220008000a00 */
[----:B------:R-:W-:Y:S01]  /*0100*/  IMAD.MOV.U32 R2, RZ, RZ, -0x800001 ;  /* 0xff7fffffff027424 */ /* 0x000fe200078e00ff */
[----:B------:R-:W1:Y:S01]  /*0110*/  LDCU.64 UR16, c[0x0][0x358] ;  /* 0x00006b00ff1077ac */ /* 0x000e620008000a00 */
[----:B0-----:R-:W-:-:S04]  /*0120*/  UISETP.NE.U32.AND UP0, UPT, UR4, URZ, UPT ;  /* 0x000000ff0400728c */ /* 0x001fc8000bf05070 */
[----:B------:R-:W-:-:S09]  /*0130*/  UISETP.NE.AND.EX UP0, UPT, UR5, URZ, UPT, UP0 ;  /* 0x000000ff0500728c */ /* 0x000fd2000bf05300 */
[----:B-1----:R-:W-:Y:S05]  /*0140*/  BRA.U !UP0, `(.L_x_0) ;  /* 0x0000001908207547 */ /* 0x002fea000b800000 */
[----:B------:R-:W0:Y:S01]  /*0150*/  LDCU.128 UR12, c[0x0][0x3a0] ;  /* 0x00007400ff0c77ac */ /* 0x000e220008000c00 */
[----:B------:R-:W1:Y:S01]  /*0160*/  LDC.64 R14, c[0x0][0x3a8] ;  /* 0x0000ea00ff0e7b82 */ /* 0x000e620000000a00 */
[----:B------:R-:W2:Y:S01]  /*0170*/  LDCU.64 UR8, c[0x0][0x398] ;  /* 0x00007300ff0877ac */ /* 0x000ea20008000a00 */
[----:B------:R-:W-:Y:S02]  /*0180*/  ULOP3.LUT UR24, UR4, 0x7, URZ, 0xc0, !UPT ;  /* 0x0000000704187892 */ /* 0x000fe4000f8ec0ff */
[----:B------:R-:W-:Y:S02]  /*0190*/  ULOP3.LUT UR23, UR4, 0x3, URZ, 0xc0, !UPT ;  /* 0x0000000304177892 */ /* 0x000fe4000f8ec0ff */
[----:B------:R-:W-:Y:S02]  /*01a0*/  ULOP3.LUT UR11, UR4, 0xfffffff8, URZ, 0xc0, !UPT ;  /* 0xfffffff8040b7892 */ /* 0x000fe4000f8ec0ff */
[----:B0-----:R-:W-:Y:S01]  /*01b0*/  USHF.L.U32 UR18, UR14, 0x2, URZ ;  /* 0x000000020e127899 */ /* 0x001fe200080006ff */
[----:B------:R-:W-:Y:S01]  /*01c0*/  IMAD.U32 R33, RZ, RZ, UR12 ;  /* 0x0000000cff217e24 */ /* 0x000fe2000f8e00ff */
[----:B------:R-:W-:-:S02]  /*01d0*/  USHF.L.U64.HI UR19, UR14, 0x2, UR15 ;  /* 0x000000020e137899 */ /* 0x000fc4000801020f */
[----:B------:R-:W-:Y:S01]  /*01e0*/  IMAD.U32 R9, RZ, RZ, UR14 ;  /* 0x0000000eff097e24 */ /* 0x000fe2000f8e00ff */
[----:B------:R-:W-:Y:S01]  /*01f0*/  UIMAD UR5, UR15, 0x3, URZ ;  /* 0x000000030f0578a4 */ /* 0x000fe2000f8e02ff */
[C---:B--2---:R-:W-:Y:S01]  /*0200*/  IMAD R5, R34.reuse, UR9, RZ ;  /* 0x0000000922057c24 */ /* 0x044fe2000f8e02ff */
[----:B------:R-:W-:Y:S01]  /*0210*/  UIMAD UR6, UR15, 0x5, URZ ;  /* 0x000000050f0678a4 */ /* 0x000fe2000f8e02ff */
[----:B------:R-:W-:Y:S01]  /*0220*/  IMAD.WIDE.U32 R2, R34, UR8, RZ ;  /* 0x0000000822027c25 */ /* 0x000fe2000f8e00ff */
[----:B------:R-:W-:Y:S02]  /*0230*/  UIMAD UR7, UR15, 0x6, URZ ;  /* 0x000000060f0778a4 */ /* 0x000fe4000f8e02ff */
[----:B------:R-:W-:Y:S01]  /*0240*/  USHF.L.U32 UR20, UR14, 0x1, URZ ;  /* 0x000000010e147899 */ /* 0x000fe200080006ff */
[----:B------:R-:W-:Y:S01]  /*0250*/  IMAD.IADD R7, R3, 0x1, R5 ;  /* 0x0000000103077824 */ /* 0x000fe200078e0205 */
[----:B------:R-:W-:Y:S01]  /*0260*/  IADD3 R32, P0, P1, R2, UR18, -R33 ;  /* 0x0000001202207c10 */ /* 0x000fe2000f91e821 */
[----:B------:R-:W-:Y:S01]  /*0270*/  IMAD.U32 R3, RZ, RZ, UR13 ;  /* 0x0000000dff037e24 */ /* 0x000fe2000f8e00ff */
[----:B------:R-:W-:Y:S01]  /*0280*/  USHF.L.U64.HI UR21, UR14, 0x1, UR15 ;  /* 0x000000010e157899 */ /* 0x000fe2000801020f */
[----:B------:R-:W-:Y:S01]  /*0290*/  IMAD.MOV.U32 R6, RZ, RZ, R2 ;  /* 0x000000ffff067224 */ /* 0x000fe200078e0002 */
[----:B------:R-:W-:Y:S01]  /*02a0*/  UIMAD UR4, UR15, 0x7, URZ ;  /* 0x000000070f0478a4 */ /* 0x000fe2000f8e02ff */
[----:B------:R-:W-:Y:S01]  /*02b0*/  IMAD.U32 R11, RZ, RZ, UR14 ;  /* 0x0000000eff0b7e24 */ /* 0x000fe2000f8e00ff */
[----:B------:R-:W-:Y:S01]  /*02c0*/  IADD3.X R33, PT, PT, R7, UR19, ~R3, P0, P1 ;  /* 0x0000001307217c10 */ /* 0x000fe200087e2c03 */
[----:B------:R-:W-:Y:S01]  /*02d0*/  IMAD.U32 R3, RZ, RZ, UR14 ;  /* 0x0000000eff037e24 */ /* 0x000fe2000f8e00ff */
[----:B------:R-:W-:Y:S01]  /*02e0*/  USHF.L.U64.HI UR22, UR14, 0x3, UR15 ;  /* 0x000000030e167899 */ /* 0x000fe2000801020f */
[----:B------:R-:W-:Y:S01]  /*02f0*/  IMAD.U32 R17, RZ, RZ, UR5 ;  /* 0x00000005ff117e24 */ /* 0x000fe2000f8e00ff */
[----:B------:R-:W-:Y:S01]  /*0300*/  USHF.L.U64.HI UR10, UR14, 0x5, UR15 ;  /* 0x000000050e0a7899 */ /* 0x000fe2000801020f */
[----:B------:R-:W-:-:S04]  /*0310*/  IMAD.WIDE.U32 R2, R3, 0x3, R6 ;  /* 0x0000000303027825 */ /* 0x000fc800078e0006 */
[----:B------:R-:W-:Y:S01]  /*0320*/  IMAD.U32 R13, RZ, RZ, UR14 ;  /* 0x0000000eff0d7e24 */ /* 0x000fe2000f8e00ff */
[----:B------:R-:W-:Y:S01]  /*0330*/  IADD3 R30, P0, PT, R2, -UR12, RZ ;  /* 0x8000000c021e7c10 */ /* 0x000fe2000ff1e0ff */
[----:B------:R-:W-:-:S03]  /*0340*/  IMAD.WIDE.U32 R8, R9, 0x5, R6 ;  /* 0x0000000509087825 */ /* 0x000fc600078e0006 */
[----:B------:R-:W-:Y:S01]  /*0350*/  IADD3.X R31, PT, PT, R3, ~UR13, R17, P0, !PT ;  /* 0x8000000d031f7c10 */ /* 0x000fe200087fe411 */
[----:B------:R-:W-:Y:S01]  /*0360*/  IMAD.WIDE.U32 R10, R11, 0x6, R6 ;  /* 0x000000060b0a7825 */ /* 0x000fe200078e0006 */
[----:B------:R-:W-:-:S03]  /*0370*/  IADD3 R28, P0, PT, R8, -UR12, RZ ;  /* 0x8000000c081c7c10 */ /* 0x000fc6000ff1e0ff */
[----:B------:R-:W-:Y:S01]  /*0380*/  IMAD.WIDE.U32 R12, R13, 0x7, R6 ;  /* 0x000000070d0c7825 */ /* 0x000fe200078e0006 */
[----:B------:R-:W-:-:S03]  /*0390*/  IADD3 R26, P1, PT, R10, -UR12, RZ ;  /* 0x8000000c0a1a7c10 */ /* 0x000fc6000ff3e0ff */
[----:B------:R-:W-:Y:S01]  /*03a0*/  IMAD.U32 R3, RZ, RZ, UR6 ;  /* 0x00000006ff037e24 */ /* 0x000fe2000f8e00ff */
[----:B------:R-:W-:Y:S01]  /*03b0*/  UMOV UR6, URZ ;  /* 0x000000ff00067c82 */ /* 0x000fe20008000000 */
[----:B------:R-:W-:Y:S01]  /*03c0*/  IMAD.U32 R7, RZ, RZ, UR7 ;  /* 0x00000007ff077e24 */ /* 0x000fe2000f8e00ff */
[----:B------:R-:W-:Y:S01]  /*03d0*/  UMOV UR7, URZ ;  /* 0x000000ff00077c82 */ /* 0x000fe20008000000 */
[----:B------:R-:W-:Y:S01]  /*03e0*/  IMAD.U32 R6, RZ, RZ, UR20 ;  /* 0x00000014ff067e24 */ /* 0x000fe2000f8e00ff */
[----:B------:R-:W-:Y:S01]  /*03f0*/  IADD3.X R29, PT, PT, R9, ~UR13, R3, P0, !PT ;  /* 0x8000000d091d7c10 */ /* 0x000fe200087fe403 */
[----:B------:R-:W-:Y:S01]  /*0400*/  IMAD.U32 R9, RZ, RZ, UR4 ;  /* 0x00000004ff097e24 */ /* 0x000fe2000f8e00ff */
[----:B------:R-:W-:Y:S01]  /*0410*/  IADD3.X R27, PT, PT, R11, ~UR13, R7, P1, !PT ;  /* 0x8000000d0b1b7c10 */ /* 0x000fe20008ffe407 */
[----:B------:R-:W-:Y:S01]  /*0420*/  IMAD.U32 R7, RZ, RZ, UR21 ;  /* 0x00000015ff077e24 */ /* 0x000fe2000f8e00ff */
[----:B------:R-:W-:Y:S01]  /*0430*/  IADD3 R16, P0, PT, RZ, -UR12, RZ ;  /* 0x8000000cff107c10 */ /* 0x000fe2000ff1e0ff */
[----:B-1----:R-:W-:Y:S01]  /*0440*/  IMAD.WIDE.U32 R2, R34, UR8, R14 ;  /* 0x0000000822027c25 */ /* 0x002fe2000f8e000e */
[----:B------:R-:W-:-:S03]  /*0450*/  IADD3 R24, P1, PT, R12, -UR12, RZ ;  /* 0x8000000c0c187c10 */ /* 0x000fc6000ff3e0ff */
[----:B------:R-:W-:Y:S01]  /*0460*/  IMAD.WIDE.U32 R6, R34, UR8, R6 ;  /* 0x0000000822067c25 */ /* 0x000fe2000f8e0006 */
[----:B------:R-:W-:-:S03]  /*0470*/  IADD3.X R25, PT, PT, R13, ~UR13, R9, P1, !PT ;  /* 0x8000000d0d197c10 */ /* 0x000fc60008ffe409 */
[----:B------:R-:W-:Y:S01]  /*0480*/  IMAD.X R17, RZ, RZ, ~UR13, P0 ;  /* 0x8000000dff117e24 */ /* 0x000fe200080e06ff */
[----:B------:R-:W-:Y:S01]  /*0490*/  IADD3 R22, P0, PT, R2, -UR12, RZ ;  /* 0x8000000c02167c10 */ /* 0x000fe2000ff1e0ff */
[----:B------:R-:W-:Y:S01]  /*04a0*/  IMAD.MOV.U32 R2, RZ, RZ, -0x800001 ;  /* 0xff7fffffff027424 */ /* 0x000fe200078e00ff */
[----:B------:R-:W-:Y:S01]  /*04b0*/  IADD3 R20, P1, PT, R6, -UR12, RZ ;  /* 0x8000000c06147c10 */ /* 0x000fe2000ff3e0ff */
[----:B------:R-:W-:Y:S01]  /*04c0*/  IMAD.WIDE.U32 R18, R0, UR8, R16 ;  /* 0x0000000800127c25 */ /* 0x000fe2000f8e0010 */
[C---:B------:R-:W-:Y:S02]  /*04d0*/  IADD3.X R23, PT, PT, R5.reuse, ~UR13, R3, P0, !PT ;  /* 0x8000000d05177c10 */ /* 0x040fe400087fe403 */
[----:B------:R-:W-:Y:S01]  /*04e0*/  IADD3.X R21, PT, PT, R5, ~UR13, R7, P1, !PT ;  /* 0x8000000d05157c10 */ /* 0x000fe20008ffe407 */
[----:B------:R-:W-:-:S04]  /*04f0*/  IMAD.WIDE.U32 R16, R34, UR8, R16 ;  /* 0x0000000822107c25 */ /* 0x000fc8000f8e0010 */
[----:B------:R-:W-:Y:S02]  /*0500*/  IMAD R3, R0, UR9, R19 ;  /* 0x0000000900037c24 */ /* 0x000fe4000f8e0213 */
[----:B------:R-:W-:-:S07]  /*0510*/  IMAD.IADD R5, R5, 0x1, R17 ;  /* 0x0000000105057824 */ /* 0x000fce00078e0211 */
.L_x_7:
[----:B0-----:R-:W0:Y:S01]  /*0520*/  LDCU.64 UR8, c[0x0][0x3a8] ;  /* 0x00007500ff0877ac */ /* 0x001e220008000a00 */
[----:B------:R-:W-:Y:S02]  /*0530*/  IMAD.U32 R15, RZ, RZ, UR6 ;  /* 0x00000006ff0f7e24 */ /* 0x000fe4000f8e00ff */
[----:B------:R-:W-:Y:S01]  /*0540*/  IMAD.MOV.U32 R6, RZ, RZ, R18 ;  /* 0x000000ffff067224 */ /* 0x000fe200078e0012 */
[----:B------:R-:W1:Y:S01]  /*0550*/  LDCU.64 UR26, c[0x0][0x390] ;  /* 0x00007200ff1a77ac */ /* 0x000e620008000a00 */
[----:B------:R-:W-:Y:S01]  /*0560*/  IMAD.MOV.U32 R7, RZ, RZ, R3 ;  /* 0x000000ffff077224 */ /* 0x000fe200078e0003 */
[----:B------:R-:W2:Y:S01]  /*0570*/  LDCU.64 UR12, c[0x0][0x3b0] ;  /* 0x00007600ff0c77ac */ /* 0x000ea20008000a00 */
[----:B------:R-:W-:Y:S01]  /*0580*/  UMOV UR5, URZ ;  /* 0x000000ff00057c82 */ /* 0x000fe20008000000 */
[----:B0-----:R-:W-:Y:S02]  /*0590*/  UIMAD UR4, UR7, UR8, URZ ;  /* 0x00000008070472a4 */ /* 0x001fe4000f8e02ff */
[----:B------:R-:W-:-:S02]  /*05a0*/  IMAD.WIDE.U32 R14, R15, UR8, R6 ;  /* 0x000000080f0e7c25 */ /* 0x000fc4000f8e0006 */
[----:B------:R-:W-:Y:S02]  /*05b0*/  UIMAD UR4, UR6, UR9, UR4 ;  /* 0x00000009060472a4 */ /* 0x000fe4000f8e0204 */
[----:B-1----:R-:W-:Y:S01]  /*05c0*/  UISETP.GE.U32.AND UP1, UPT, UR26, 0x8, UPT ;  /* 0x000000081a00788c */ /* 0x002fe2000bf26070 */
[C---:B------:R-:W-:Y:S01]  /*05d0*/  ISETP.GT.U32.AND P1, PT, R14.reuse, -0x1, PT ;  /* 0xffffffff0e00780c */ /* 0x040fe20003f24070 */
[----:B------:R-:W-:Y:S01]  /*05e0*/  UIADD3 UR6, UP0, UPT, UR6, 0x1, URZ ;  /* 0x0000000106067890 */ /* 0x000fe2000ff1e0ff */
[----:B--2---:R-:W-:Y:S01]  /*05f0*/  ISETP.GE.U32.AND P0, PT, R14, UR12, PT ;  /* 0x0000000c0e007c0c */ /* 0x004fe2000bf06070 */
[----:B------:R-:W-:Y:S01]  /*0600*/  UISETP.GE.U32.AND.EX UP1, UPT, UR27, URZ, UPT, UP1 ;  /* 0x000000ff1b00728c */ /* 0x000fe2000bf26110 */
[----:B------:R-:W-:Y:S01]  /*0610*/  VIADD R4, R15, UR4 ;  /* 0x000000040f047c36 */ /* 0x000fe20008000000 */
[----:B------:R-:W-:Y:S02]  /*0620*/  UIADD3.X UR7, UPT, UPT, URZ, UR7, URZ, UP0, !UPT ;  /* 0x00000007ff077290 */ /* 0x000fe400087fe4ff */
[----:B------:R-:W-:-:S02]  /*0630*/  UISETP.NE.U32.AND UP0, UPT, UR6, UR26, UPT ;  /* 0x0000001a0600728c */ /* 0x000fc4000bf05070 */
[C---:B------:R-:W-:Y:S01]  /*0640*/  ISETP.GE.AND.EX P0, PT, R4.reuse, UR13, PT, P0 ;  /* 0x0000000d04007c0c */ /* 0x040fe2000bf06300 */
[----:B------:R-:W-:Y:S01]  /*0650*/  UMOV UR4, URZ ;  /* 0x000000ff00047c82 */ /* 0x000fe20008000000 */
[----:B------:R-:W-:Y:S02]  /*0660*/  UISETP.NE.AND.EX UP0, UPT, UR7, UR27, UPT, UP0 ;  /* 0x0000001b0700728c */ /* 0x000fe4000bf05300 */
[----:B------:R-:W-:Y:S01]  /*0670*/  ISETP.GT.AND.EX P0, PT, R4, -0x1, !P0, P1 ;  /* 0xffffffff0400780c */ /* 0x000fe20004704310 */
[----:B------:R-:W-:-:S12]  /*0680*/  BRA.U !UP1, `(.L_x_1) ;  /* 0x0000000909607547 */ /* 0x000fd8000b800000 */
[----:B------:R-:W0:Y:S01]  /*0690*/  LDCU.64 UR4, c[0x0][0x3b8] ;  /* 0x00007700ff0477ac */ /* 0x000e220008000a00 */
[----:B------:R-:W-:Y:S02]  /*06a0*/  IMAD.MOV.U32 R53, RZ, RZ, R16 ;  /* 0x000000ffff357224 */ /* 0x000fe400078e0010 */
[----:B------:R-:W-:Y:S01]  /*06b0*/  IMAD.MOV.U32 R46, RZ, RZ, R5 ;  /* 0x000000ffff2e7224 */ /* 0x000fe200078e0005 */
[----:B------:R-:W1:Y:S01]  /*06c0*/  LDCU.64 UR12, c[0x0][0x380] ;  /* 0x00007000ff0c77ac */ /* 0x000e620008000a00 */
[----:B------:R-:W2:Y:S01]  /*06d0*/  LDCU.64 UR26, c[0x0][0x3b8] ;  /* 0x00007700ff1a77ac */ /* 0x000ea20008000a00 */
[----:B------:R-:W3:Y:S01]  /*06e0*/  LDCU.64 UR8, c[0x0][0x3a8] ;  /* 0x00007500ff0877ac */ /* 0x000ee20008000a00 */
[----:B0-----:R-:W-:Y:S02]  /*06f0*/  IMAD R45, R4, UR4, RZ ;  /* 0x00000004042d7c24 */ /* 0x001fe4000f8e02ff */
[----:B------:R-:W-:-:S04]  /*0700*/  IMAD.WIDE.U32 R8, R14, UR4, R22 ;  /* 0x000000040e087c25 */ /* 0x000fc8000f8e0016 */
[C---:B------:R-:W-:Y:S01]  /*0710*/  IMAD R45, R14.reuse, UR5, R45 ;  /* 0x000000050e2d7c24 */ /* 0x040fe2000f8e022d */
[----:B------:R-:W0:Y:S01]  /*0720*/  LDCU UR5, c[0x0][0x394] ;  /* 0x00007280ff0577ac */ /* 0x000e220008000800 */
[----:B------:R-:W-:-:S04]  /*0730*/  IMAD.WIDE.U32 R10, R14, UR4, R20 ;  /* 0x000000040e0a7c25 */ /* 0x000fc8000f8e0014 */
[----:B------:R-:W-:-:S04]  /*0740*/  IMAD.WIDE.U32 R12, R14, UR4, R30 ;  /* 0x000000040e0c7c25 */ /* 0x000fc8000f8e001e */
[----:B------:R-:W-:-:S04]  /*0750*/  IMAD.WIDE.U32 R40, R14, UR4, R32 ;  /* 0x000000040e287c25 */ /* 0x000fc8000f8e0020 */
[----:B------:R-:W-:Y:S02]  /*0760*/  IMAD.IADD R7, R9, 0x1, R45 ;  /* 0x0000000109077824 */ /* 0x000fe400078e022d */
[----:B------:R-:W-:-:S03]  /*0770*/  IMAD.WIDE.U32 R42, R14, UR4, R28 ;  /* 0x000000040e2a7c25 */ /* 0x000fc6000f8e001c */
[----:B------:R-:W-:Y:S01]  /*0780*/  SHF.L.U64.HI R7, R8, 0x2, R7 ;  /* 0x0000000208077819 */ /* 0x000fe20000010207 */
[----:B------:R-:W-:Y:S02]  /*0790*/  IMAD.IADD R9, R45, 0x1, R11 ;  /* 0x000000012d097824 */ /* 0x000fe400078e020b */
[----:B------:R-:W-:-:S03]  /*07a0*/  IMAD.WIDE.U32 R38, R14, UR4, R26 ;  /* 0x000000040e267c25 */ /* 0x000fc6000f8e001a */
[----:B------:R-:W-:Y:S01]  /*07b0*/  SHF.L.U64.HI R9, R10, 0x2, R9 ;  /* 0x000000020a097819 */ /* 0x000fe20000010209 */
[C---:B------:R-:W-:Y:S02]  /*07c0*/  IMAD.IADD R11, R45.reuse, 0x1, R13 ;  /* 0x000000012d0b7824 */ /* 0x040fe400078e020d */
[----:B------:R-:W-:Y:S01]  /*07d0*/  IMAD.WIDE.U32 R36, R14, UR4, R24 ;  /* 0x000000040e247c25 */ /* 0x000fe2000f8e0018 */
[----:B------:R-:W-:Y:S02]  /*07e0*/  UMOV UR4, UR11 ;  /* 0x0000000b00047c82 */ /* 0x000fe40008000000 */
[----:B------:R-:W-:Y:S01]  /*07f0*/  SHF.L.U64.HI R11, R12, 0x2, R11 ;  /* 0x000000020c0b7819 */ /* 0x000fe2000001020b */
[C---:B------:R-:W-:Y:S02]  /*0800*/  IMAD.IADD R13, R45.reuse, 0x1, R41 ;  /* 0x000000012d0d7824 */ /* 0x040fe400078e0229 */
[C---:B------:R-:W-:Y:S02]  /*0810*/  IMAD.IADD R41, R45.reuse, 0x1, R43 ;  /* 0x000000012d297824 */ /* 0x040fe400078e022b */
[C---:B------:R-:W-:Y:S01]  /*0820*/  IMAD.IADD R43, R45.reuse, 0x1, R39 ;  /* 0x000000012d2b7824 */ /* 0x040fe200078e0227 */
[----:B------:R-:W-:Y:S01]  /*0830*/  SHF.L.U64.HI R13, R40, 0x2, R13 ;  /* 0x00000002280d7819 */ /* 0x000fe2000001020d */
[----:B------:R-:W-:Y:S01]  /*0840*/  IMAD.SHL.U32 R6, R8, 0x4, RZ ;  /* 0x0000000408067824 */ /* 0x000fe200078e00ff */
[----:B------:R-:W-:Y:S01]  /*0850*/  SHF.L.U64.HI R41, R42, 0x2, R41 ;  /* 0x000000022a297819 */ /* 0x000fe20000010229 */
[----:B------:R-:W-:Y:S01]  /*0860*/  IMAD.IADD R45, R45, 0x1, R37 ;  /* 0x000000012d2d7824 */ /* 0x000fe200078e0225 */
[----:B------:R-:W-:Y:S01]  /*0870*/  SHF.L.U64.HI R43, R38, 0x2, R43 ;  /* 0x00000002262b7819 */ /* 0x000fe2000001022b */
[----:B------:R-:W-:-:S02]  /*0880*/  IMAD.SHL.U32 R8, R10, 0x4, RZ ;  /* 0x000000040a087824 */ /* 0x000fc400078e00ff */
[----:B------:R-:W-:Y:S01]  /*0890*/  IMAD.SHL.U32 R10, R12, 0x4, RZ ;  /* 0x000000040c0a7824 */ /* 0x000fe200078e00ff */
[----:B------:R-:W-:Y:S01]  /*08a0*/  SHF.L.U64.HI R45, R36, 0x2, R45 ;  /* 0x00000002242d7819 */ /* 0x000fe2000001022d */
[----:B------:R-:W-:Y:S02]  /*08b0*/  IMAD.SHL.U32 R12, R40, 0x4, RZ ;  /* 0x00000004280c7824 */ /* 0x000fe400078e00ff */
[----:B------:R-:W-:Y:S02]  /*08c0*/  IMAD.SHL.U32 R40, R42, 0x4, RZ ;  /* 0x000000042a287824 */ /* 0x000fe400078e00ff */
[----:B------:R-:W-:Y:S02]  /*08d0*/  IMAD.SHL.U32 R42, R38, 0x4, RZ ;  /* 0x00000004262a7824 */ /* 0x000fe400078e00ff */
[----:B0123--:R-:W-:-:S07]  /*08e0*/  IMAD.SHL.U32 R44, R36, 0x4, RZ ;  /* 0x00000004242c7824 */ /* 0x00ffce00078e00ff */
.L_x_2:
[C---:B------:R-:W-:Y:S02]  /*08f0*/  ISETP.GE.U32.AND P4, PT, R53.reuse, UR26, PT ;  /* 0x0000001a35007c0c */ /* 0x040fe4000bf86070 */
[----:B------:R-:W-:Y:S02]  /*0900*/  ISETP.GT.U32.AND P1, PT, R53, -0x1, PT ;  /* 0xffffffff3500780c */ /* 0x000fe40003f24070 */
[----:B------:R-:W-:-:S04]  /*0910*/  ISETP.GE.AND.EX P4, PT, R46, UR27, PT, P4 ;  /* 0x0000001b2e007c0c */ /* 0x000fc8000bf86340 */
[----:B------:R-:W-:Y:S02]  /*0920*/  ISETP.GT.AND.EX P4, PT, R46, -0x1, !P4, P1 ;  /* 0xffffffff2e00780c */ /* 0x000fe40006784310 */
[----:B------:R-:W-:Y:S02]  /*0930*/  IADD3 R36, P1, PT, R53, UR8, RZ ;  /* 0x0000000835247c10 */ /* 0x000fe4000ff3e0ff */
[----:B------:R-:W-:Y:S02]  /*0940*/  PLOP3.LUT P4, PT, P0, P4, PT, 0x80, 0x8 ;  /* 0x000000000008781c */ /* 0x000fe40000789070 */
[----:B------:R-:W-:Y:S02]  /*0950*/  ISETP.GE.U32.AND P5, PT, R36, UR26, PT ;  /* 0x0000001a24007c0c */ /* 0x000fe4000bfa6070 */
[----:B------:R-:W-:Y:S02]  /*0960*/  IADD3.X R37, PT, PT, R46, UR9, RZ, P1, !PT ;  /* 0x000000092e257c10 */ /* 0x000fe40008ffe4ff */
[----:B------:R-:W-:-:S02]  /*0970*/  ISETP.GT.U32.AND P1, PT, R36, -0x1, PT ;  /* 0xffffffff2400780c */ /* 0x000fc40003f24070 */
[----:B------:R-:W-:-:S04]  /*0980*/  ISETP.GE.AND.EX P5, PT, R37, UR27, PT, P5 ;  /* 0x0000001b25007c0c */ /* 0x000fc8000bfa6350 */
[----:B------:R-:W-:Y:S01]  /*0990*/  ISETP.GT.AND.EX P5, PT, R37, -0x1, !P5, P1 ;  /* 0xffffffff2500780c */ /* 0x000fe20006fa4310 */
[----:B------:R-:W-:Y:S02]  /*09a0*/  @P4 IMAD.MOV.U32 R36, RZ, RZ, R16 ;  /* 0x000000ffff244224 */ /* 0x000fe400078e0010 */
[----:B------:R-:W-:Y:S01]  /*09b0*/  @P4 IMAD.MOV.U32 R37, RZ, RZ, R5 ;  /* 0x000000ffff254224 */ /* 0x000fe200078e0005 */
[----:B------:R-:W-:Y:S01]  /*09c0*/  PLOP3.LUT P5, PT, P0, P5, PT, 0x80, 0x8 ;  /* 0x000000000008781c */ /* 0x000fe200007ab070 */
[----:B------:R-:W-:Y:S02]  /*09d0*/  @P4 IMAD R47, R4, UR26, RZ ;  /* 0x0000001a042f4c24 */ /* 0x000fe4000f8e02ff */
[----:B------:R-:W-:-:S04]  /*09e0*/  @P4 IMAD.WIDE.U32 R38, R14, UR26, R36 ;  /* 0x0000001a0e264c25 */ /* 0x000fc8000f8e0024 */
[----:B------:R-:W-:Y:S01]  /*09f0*/  @P4 IMAD R37, R14, UR27, R47 ;  /* 0x0000001b0e254c24 */ /* 0x000fe2000f8e022f */
[----:B------:R-:W-:-:S03]  /*0a00*/  @P4 LEA R36, P1, R38, UR12, 0x2 ;  /* 0x0000000c26244c11 */ /* 0x000fc6000f8210ff */
[----:B------:R-:W-:-:S05]  /*0a10*/  @P4 IMAD.IADD R37, R37, 0x1, R39 ;  /* 0x0000000125254824 */ /* 0x000fca00078e0227 */
[----:B------:R-:W-:Y:S02]  /*0a20*/  @P4 LEA.HI.X R37, R38, UR13, R37, 0x2, P1 ;  /* 0x0000000d26254c11 */ /* 0x000fe400088f1425 */
[----:B------:R-:W-:-:S03]  /*0a30*/  @P5 IADD3 R38, P1, PT, R6, UR12, RZ ;  /* 0x0000000c06265c10 */ /* 0x000fc6000ff3e0ff */
[----:B------:R0:W2:Y:S01]  /*0a40*/  @P4 LDG.E R49, desc[UR16][R36.64] ;  /* 0x0000001024314981 */ /* 0x0000a2000c1e1900 */
[----:B------:R-:W-:Y:S02]  /*0a50*/  @P5 IADD3.X R39, PT, PT, R7, UR13, RZ, P1, !PT ;  /* 0x0000000d07275c10 */ /* 0x000fe40008ffe4ff */
[----:B------:R-:W-:-:S03]  /*0a60*/  IADD3 R47, P1, PT, R53, UR20, RZ ;  /* 0x00000014352f7c10 */ /* 0x000fc6000ff3e0ff */
[----:B------:R1:W3:Y:S01]  /*0a70*/  @P5 LDG.E R52, desc[UR16][R38.64] ;  /* 0x0000001026345981 */ /* 0x0002e2000c1e1900 */
[C---:B------:R-:W-:Y:S02]  /*0a80*/  ISETP.GE.U32.AND P3, PT, R47.reuse, UR26, PT ;  /* 0x0000001a2f007c0c */ /* 0x040fe4000bf66070 */
[----:B------:R-:W-:Y:S02]  /*0a90*/  IADD3.X R48, PT, PT, R46, UR21, RZ, P1, !PT ;  /* 0x000000152e307c10 */ /* 0x000fe40008ffe4ff */
[----:B------:R-:W-:Y:S02]  /*0aa0*/  ISETP.GT.U32.AND P1, PT, R47, -0x1, PT ;  /* 0xffffffff2f00780c */ /* 0x000fe40003f24070 */
[----:B------:R-:W-:-:S04]  /*0ab0*/  ISETP.GE.AND.EX P3, PT, R48, UR27, PT, P3 ;  /* 0x0000001b30007c0c */ /* 0x000fc8000bf66330 */
[----:B------:R-:W-:-:S04]  /*0ac0*/  ISETP.GT.AND.EX P3, PT, R48, -0x1, !P3, P1 ;  /* 0xffffffff3000780c */ /* 0x000fc80005f64310 */
[----:B------:R-:W-:-:S13]  /*0ad0*/  PLOP3.LUT P3, PT, P0, P3, PT, 0x80, 0x8 ;  /* 0x000000000008781c */ /* 0x000fda0000767070 */
[----:B0-----:R-:W-:-:S04]  /*0ae0*/  @P3 IADD3 R36, P1, PT, R8, UR12, RZ ;  /* 0x0000000c08243c10 */ /* 0x001fc8000ff3e0ff */
[----:B------:R-:W-:-:S05]  /*0af0*/  @P3 IADD3.X R37, PT, PT, R9, UR13, RZ, P1, !PT ;  /* 0x0000000d09253c10 */ /* 0x000fca0008ffe4ff */
[----:B------:R0:W4:Y:S01]  /*0b00*/  @P3 LDG.E R48, desc[UR16][R36.64] ;  /* 0x0000001024303981 */ /* 0x000122000c1e1900 */
[----:B-1----:R-:W-:Y:S01]  /*0b10*/  IADD3 R38, P1, PT, R53, UR18, RZ ;  /* 0x0000001235267c10 */ /* 0x002fe2000ff3e0ff */
[----:B------:R-:W-:Y:S01]  /*0b20*/  IMAD.U32 R47, RZ, RZ, UR8 ;  /* 0x00000008ff2f7e24 */ /* 0x000fe2000f8e00ff */
[----:B------:R-:W-:Y:S02]  /*0b30*/  UIMAD UR15, UR9, 0x3, URZ ;  /* 0x00000003090f78a4 */ /* 0x000fe4000f8e02ff */
[----:B------:R-:W-:Y:S02]  /*0b40*/  ISETP.GE.U32.AND P2, PT, R38, UR26, PT ;  /* 0x0000001a26007c0c */ /* 0x000fe4000bf46070 */
[----:B------:R-:W-:Y:S02]  /*0b50*/  IADD3.X R39, PT, PT, R46, UR19, RZ, P1, !PT ;  /* 0x000000132e277c10 */ /* 0x000fe40008ffe4ff */
[----:B------:R-:W-:Y:S01]  /*0b60*/  ISETP.GT.U32.AND P1, PT, R38, -0x1, PT ;  /* 0xffffffff2600780c */ /* 0x000fe20003f24070 */
[----:B0-----:R-:W-:Y:S01]  /*0b70*/  IMAD.MOV.U32 R36, RZ, RZ, R53 ;  /* 0x000000ffff247224 */ /* 0x001fe200078e0035 */
[----:B------:R-:W-:Y:S01]  /*0b80*/  ISETP.GE.AND.EX P2, PT, R39, UR27, PT, P2 ;  /* 0x0000001b27007c0c */ /* 0x000fe2000bf46320 */
[----:B------:R-:W-:-:S03]  /*0b90*/  IMAD.MOV.U32 R37, RZ, RZ, R46 ;  /* 0x000000ffff257224 */ /* 0x000fc600078e002e */
[----:B------:R-:W-:Y:S01]  /*0ba0*/  ISETP.GT.AND.EX P2, PT, R39, -0x1, !P2, P1 ;  /* 0xffffffff2700780c */ /* 0x000fe20005744310 */
[----:B------:R-:W-:-:S03]  /*0bb0*/  IMAD.WIDE.U32 R38, R47, 0x3, R36 ;  /* 0x000000032f267825 */ /* 0x000fc600078e0024 */
[----:B------:R-:W-:Y:S01]  /*0bc0*/  PLOP3.LUT P2, PT, P0, P2, PT, 0x80, 0x8 ;  /* 0x000000000008781c */ /* 0x000fe20000745070 */
[----:B------:R-:W-:Y:S01]  /*0bd0*/  VIADD R39, R39, UR15 ;  /* 0x0000000f27277c36 */ /* 0x000fe20008000000 */
[C---:B------:R-:W-:Y:S02]  /*0be0*/  ISETP.GE.U32.AND P1, PT, R38.reuse, UR26, PT ;  /* 0x0000001a26007c0c */ /* 0x040fe4000bf26070 */
[----:B------:R-:W-:Y:S02]  /*0bf0*/  ISETP.GT.U32.AND P6, PT, R38, -0x1, PT ;  /* 0xffffffff2600780c */ /* 0x000fe40003fc4070 */
[----:B------:R-:W-:-:S04]  /*0c00*/  ISETP.GE.AND.EX P1, PT, R39, UR27, PT, P1 ;  /* 0x0000001b27007c0c */ /* 0x000fc8000bf26310 */
[----:B------:R-:W-:-:S03]  /*0c10*/  ISETP.GT.AND.EX P1, PT, R39, -0x1, !P1, P6 ;  /* 0xffffffff2700780c */ /* 0x000fc60004f24360 */
[----:B------:R-:W-:Y:S02]  /*0c20*/  @P2 IADD3 R38, P6, PT, R12, UR12, RZ ;  /* 0x0000000c0c262c10 */ /* 0x000fe4000ffde0ff */
[----:B------:R-:W-:Y:S02]  /*0c30*/  PLOP3.LUT P1, PT, P0, P1, PT, 0x80, 0x8 ;  /* 0x000000000008781c */ /* 0x000fe40000723070 */
[----:B------:R-:W-:Y:S01]  /*0c40*/  @P2 IADD3.X R39, PT, PT, R13, UR13, RZ, P6, !PT ;  /* 0x0000000d0d272c10 */ /* 0x000fe2000b7fe4ff */
[----:B------:R-:W-:-:S04]  /*0c50*/  UIMAD UR15, UR9, 0x5, URZ ;  /* 0x00000005090f78a4 */ /* 0x000fc8000f8e02ff */
[----:B------:R0:W5:Y:S01]  /*0c60*/  @P2 LDG.E R47, desc[UR16][R38.64] ;  /* 0x00000010262f2981 */ /* 0x000162000c1e1900 */
[----:B--2---:R-:W-:-:S05]  /*0c70*/  @P4 FMNMX R2, R2, R49, !PT ;  /* 0x0000003102024209 */ /* 0x004fca0007800000 */
[----:B------:R-:W-:Y:S02]  /*0c80*/  @P1 IADD3 R50, P4, PT, R10, UR12, RZ ;  /* 0x0000000c0a321c10 */ /* 0x000fe4000ff9e0ff */
[----:B---3--:R-:W-:Y:S01]  /*0c90*/  @P5 FMNMX R2, R2, R52, !PT ;  /* 0x0000003402025209 */ /* 0x008fe20007800000 */
[----:B------:R-:W-:Y:S01]  /*0ca0*/  IMAD.U32 R52, RZ, RZ, UR8 ;  /* 0x00000008ff347e24 */ /* 0x000fe2000f8e00ff */
[----:B------:R-:W-:-:S03]  /*0cb0*/  @P1 IADD3.X R51, PT, PT, R11, UR13, RZ, P4, !PT ;  /* 0x0000000d0b331c10 */ /* 0x000fc6000a7fe4ff */
[----:B0-----:R-:W-:Y:S02]  /*0cc0*/  IMAD.WIDE.U32 R38, R52, 0x5, R36 ;  /* 0x0000000534267825 */ /* 0x001fe400078e0024 */
[----:B------:R0:W2:Y:S02]  /*0cd0*/  @P1 LDG.E R49, desc[UR16][R50.64] ;  /* 0x0000001032311981 */ /* 0x0000a4000c1e1900 */
[----:B------:R-:W-:Y:S01]  /*0ce0*/  VIADD R52, R39, UR15 ;  /* 0x0000000f27347c36 */ /* 0x000fe20008000000 */
[C---:B------:R-:W-:Y:S02]  /*0cf0*/  ISETP.GE.U32.AND P4, PT, R38.reuse, UR26, PT ;  /* 0x0000001a26007c0c */ /* 0x040fe4000bf86070 */
[----:B------:R-:W-:Y:S02]  /*0d00*/  ISETP.GT.U32.AND P5, PT, R38, -0x1, PT ;  /* 0xffffffff2600780c */ /* 0x000fe40003fa4070 */
[----:B------:R-:W-:-:S04]  /*0d10*/  ISETP.GE.AND.EX P4, PT, R52, UR27, PT, P4 ;  /* 0x0000001b34007c0c */ /* 0x000fc8000bf86340 */
[----:B------:R-:W-:-:S04]  /*0d20*/  ISETP.GT.AND.EX P4, PT, R52, -0x1, !P4, P5 ;  /* 0xffffffff3400780c */ /* 0x000fc80006784350 */
[----:B------:R-:W-:Y:S01]  /*0d30*/  PLOP3.LUT P4, PT, P0, P4, PT, 0x80, 0x8 ;  /* 0x000000000008781c */ /* 0x000fe20000789070 */
[----:B------:R-:W-:Y:S01]  /*0d40*/  IMAD.U32 R39, RZ, RZ, UR8 ;  /* 0x00000008ff277e24 */ /* 0x000fe2000f8e00ff */
[----:B------:R-:W-:-:S03]  /*0d50*/  UIMAD UR15, UR9, 0x6, URZ ;  /* 0x00000006090f78a4 */ /* 0x000fc6000f8e02ff */
[----:B------:R-:W-:-:S08]  /*0d60*/  IMAD.WIDE.U32 R38, R39, 0x6, R36 ;  /* 0x0000000627267825 */ /* 0x000fd000078e0024 */
[----:B0-----:R-:W-:Y:S01]  /*0d70*/  @P4 IADD3 R50, P5, PT, R40, UR12, RZ ;  /* 0x0000000c28324c10 */ /* 0x001fe2000ffbe0ff */
[----:B------:R-:W-:Y:S01]  /*0d80*/  VIADD R39, R39, UR15 ;  /* 0x0000000f27277c36 */ /* 0x000fe20008000000 */
[----:B----4-:R-:W-:Y:S02]  /*0d90*/  @P3 FMNMX R2, R2, R48, !PT ;  /* 0x0000003002023209 */ /* 0x010fe40007800000 */
[----:B------:R-:W-:Y:S02]  /*0da0*/  @P4 IADD3.X R51, PT, PT, R41, UR13, RZ, P5, !PT ;  /* 0x0000000d29334c10 */ /* 0x000fe4000affe4ff */
[C---:B------:R-:W-:Y:S02]  /*0db0*/  ISETP.GE.U32.AND P3, PT, R38.reuse, UR26, PT ;  /* 0x0000001a26007c0c */ /* 0x040fe4000bf66070 */
[----:B------:R-:W-:Y:S01]  /*0dc0*/  ISETP.GT.U32.AND P5, PT, R38, -0x1, PT ;  /* 0xffffffff2600780c */ /* 0x000fe20003fa4070 */
[----:B------:R-:W-:Y:S01]  /*0dd0*/  IMAD.U32 R38, RZ, RZ, UR8 ;  /* 0x00000008ff267e24 */ /* 0x000fe2000f8e00ff */
[C---:B------:R-:W-:Y:S01]  /*0de0*/  ISETP.GE.AND.EX P3, PT, R39.reuse, UR27, PT, P3 ;  /* 0x0000001b27007c0c */ /* 0x040fe2000bf66330 */
[----:B------:R-:W-:Y:S01]  /*0df0*/  UIMAD UR15, UR9, 0x7, URZ ;  /* 0x00000007090f78a4 */ /* 0x000fe2000f8e02ff */
[----:B------:R-:W3:Y:S01]  /*0e00*/  @P4 LDG.E R51, desc[UR16][R50.64] ;  /* 0x0000001032334981 */ /* 0x000ee2000c1e1900 */
[----:B------:R-:W-:Y:S01]  /*0e10*/  IMAD.WIDE.U32 R36, R38, 0x7, R36 ;  /* 0x0000000726247825 */ /* 0x000fe200078e0024 */
[----:B------:R-:W-:-:S02]  /*0e20*/  ISETP.GT.AND.EX P3, PT, R39, -0x1, !P3, P5 ;  /* 0xffffffff2700780c */ /* 0x000fc40005f64350 */
[C---:B------:R-:W-:Y:S02]  /*0e30*/  ISETP.GE.U32.AND P5, PT, R36.reuse, UR26, PT ;  /* 0x0000001a24007c0c */ /* 0x040fe4000bfa6070 */
[----:B------:R-:W-:Y:S01]  /*0e40*/  ISETP.GT.U32.AND P6, PT, R36, -0x1, PT ;  /* 0xffffffff2400780c */ /* 0x000fe20003fc4070 */
[----:B------:R-:W-:Y:S01]  /*0e50*/  VIADD R36, R37, UR15 ;  /* 0x0000000f25247c36 */ /* 0x000fe20008000000 */
[----:B------:R-:W-:-:S04]  /*0e60*/  PLOP3.LUT P3, PT, P0, P3, PT, 0x80, 0x8 ;  /* 0x000000000008781c */ /* 0x000fc80000767070 */
[----:B------:R-:W-:-:S04]  /*0e70*/  ISETP.GE.AND.EX P5, PT, R36, UR27, PT, P5 ;  /* 0x0000001b24007c0c */ /* 0x000fc8000bfa6350 */
[----:B------:R-:W-:-:S04]  /*0e80*/  ISETP.GT.AND.EX P5, PT, R36, -0x1, !P5, P6 ;  /* 0xffffffff2400780c */ /* 0x000fc80006fa4360 */
[----:B------:R-:W-:Y:S02]  /*0e90*/  PLOP3.LUT P5, PT, P0, P5, PT, 0x80, 0x8 ;  /* 0x000000000008781c */ /* 0x000fe400007ab070 */
[----:B------:R-:W-:-:S04]  /*0ea0*/  @P3 IADD3 R38, P6, PT, R42, UR12, RZ ;  /* 0x0000000c2a263c10 */ /* 0x000fc8000ffde0ff */
[----:B------:R-:W-:-:S06]  /*0eb0*/  @P3 IADD3.X R39, PT, PT, R43, UR13, RZ, P6, !PT ;  /* 0x0000000d2b273c10 */ /* 0x000fcc000b7fe4ff */
[----:B------:R-:W4:Y:S01]  /*0ec0*/  @P3 LDG.E R39, desc[UR16][R38.64] ;  /* 0x0000001026273981 */ /* 0x000f22000c1e1900 */
[----:B------:R-:W-:-:S04]  /*0ed0*/  @P5 IADD3 R36, P6, PT, R44, UR12, RZ ;  /* 0x0000000c2c245c10 */ /* 0x000fc8000ffde0ff */
[----:B------:R-:W-:-:S06]  /*0ee0*/  @P5 IADD3.X R37, PT, PT, R45, UR13, RZ, P6, !PT ;  /* 0x0000000d2d255c10 */ /* 0x000fcc000b7fe4ff */
[----:B------:R-:W4:Y:S01]  /*0ef0*/  @P5 LDG.E R37, desc[UR16][R36.64] ;  /* 0x0000001024255981 */ /* 0x000f22000c1e1900 */
[----:B------:R-:W-:Y:S01]  /*0f00*/  UIADD3 UR4, UP1, UPT, UR4, -0x8, URZ ;  /* 0xfffffff804047890 */ /* 0x000fe2000ff3e0ff */
[----:B------:R-:W-:Y:S01]  /*0f10*/  IMAD.U32 R48, RZ, RZ, UR14 ;  /* 0x0000000eff307e24 */ /* 0x000fe2000f8e00ff */
[----:B------:R-:W-:Y:S02]  /*0f20*/  ULEA UR12, UP2, UR14, UR12, 0x5 ;  /* 0x0000000c0e0c7291 */ /* 0x000fe4000f8428ff */
[----:B------:R-:W-:Y:S02]  /*0f30*/  UIADD3.X UR5, UPT, UPT, UR5, -0x1, URZ, UP1, !UPT ;  /* 0xffffffff05057890 */ /* 0x000fe40008ffe4ff */
[----:B------:R-:W-:Y:S02]  /*0f40*/  UISETP.NE.U32.AND UP1, UPT, UR4, URZ, UPT ;  /* 0x000000ff0400728c */ /* 0x000fe4000bf25070 */
[----:B------:R-:W-:Y:S02]  /*0f50*/  UIADD3.X UR13, UPT, UPT, UR13, UR10, URZ, UP2, !UPT ;  /* 0x0000000a0d0d7290 */ /* 0x000fe400097fe4ff */
[----:B------:R-:W-:Y:S01]  /*0f60*/  UISETP.NE.AND.EX UP1, UPT, UR5, URZ, UPT, UP1 ;  /* 0x000000ff0500728c */ /* 0x000fe2000bf25310 */
[----:B--2---:R-:W-:-:S02]  /*0f70*/  @P1 FMNMX R2, R2, R49, !PT ;  /* 0x0000003102021209 */ /* 0x004fc40007800000 */
[----:B------:R-:W-:Y:S02]  /*0f80*/  LEA R53, P1, R48, R53, 0x3 ;  /* 0x0000003530357211 */ /* 0x000fe400078218ff */
[----:B-----5:R-:W-:Y:S02]  /*0f90*/  @P2 FMNMX R2, R2, R47, !PT ;  /* 0x0000002f02022209 */ /* 0x020fe40007800000 */
[----:B------:R-:W-:Y:S02]  /*0fa0*/  IADD3.X R46, PT, PT, R46, UR22, RZ, P1, !PT ;  /* 0x000000162e2e7c10 */ /* 0x000fe40008ffe4ff */
[----:B---3--:R-:W-:-:S04]  /*0fb0*/  @P4 FMNMX R2, R2, R51, !PT ;  /* 0x0000003302024209 */ /* 0x008fc80007800000 */
[----:B----4-:R-:W-:-:S04]  /*0fc0*/  @P3 FMNMX R2, R2, R39, !PT ;  /* 0x0000002702023209 */ /* 0x010fc80007800000 */
[----:B------:R-:W-:Y:S01]  /*0fd0*/  @P5 FMNMX R2, R2, R37, !PT ;  /* 0x0000002502025209 */ /* 0x000fe20007800000 */
[----:B------:R-:W-:Y:S06]  /*0fe0*/  BRA.U UP1, `(.L_x_2) ;  /* 0xfffffff901407547 */ /* 0x000fec000b83ffff */
[----:B------:R-:W0:Y:S01]  /*0ff0*/  LDCU UR5, c[0x0][0x394] ;  /* 0x00007280ff0577ac */ /* 0x000e220008000800 */
[----:B------:R-:W-:-:S05]  /*1000*/  UMOV UR4, UR11 ;  /* 0x0000000b00047c82 */ /* 0x000fca0008000000 */
.L_x_1:
[----:B------:R-:W-:-:S04]  /*1010*/  UISETP.NE.U32.AND UP1, UPT, UR24, URZ, UPT ;  /* 0x000000ff1800728c */ /* 0x000fc8000bf25070 */
[----:B------:R-:W-:-:S09]  /*1020*/  UISETP.NE.AND.EX UP1, UPT, URZ, URZ, UPT, UP1 ;  /* 0x000000ffff00728c */ /* 0x000fd2000bf25310 */
[----:B------:R-:W-:Y:S05]  /*1030*/  BRA.U !UP1, `(.L_x_3) ;  /* 0x0000000909607547 */ /* 0x000fea000b800000 */
[----:B------:R-:W-:Y:S02]  /*1040*/  UIADD3 UR12, UP1, UPT, UR24, -0x1, URZ ;  /* 0xffffffff180c7890 */ /* 0x000fe4000ff3e0ff */
[----:B------:R-:W-:Y:S02]  /*1050*/  UISETP.NE.U32.AND UP2, UPT, UR23, URZ, UPT ;  /* 0x000000ff1700728c */ /* 0x000fe4000bf45070 */
[----:B------:R-:W-:Y:S02]  /*1060*/  UIADD3.X UR13, UPT, UPT, URZ, -0x1, URZ, UP1, !UPT ;  /* 0xffffffffff0d7890 */ /* 0x000fe40008ffe4ff */
[----:B------:R-:W-:Y:S02]  /*1070*/  UISETP.GE.U32.AND UP1, UPT, UR12, 0x3, UPT ;  /* 0x000000030c00788c */ /* 0x000fe4000bf26070 */
[----:B------:R-:W-:Y:S02]  /*1080*/  UISETP.NE.AND.EX UP2, UPT, URZ, URZ, UPT, UP2 ;  /* 0x000000ffff00728c */ /* 0x000fe4000bf45320 */
[----:B------:R-:W-:-:S09]  /*1090*/  UISETP.GE.U32.AND.EX UP1, UPT, UR13, URZ, UPT, UP1 ;  /* 0x000000ff0d00728c */ /* 0x000fd2000bf26110 */
[----:B------:R-:W-:Y:S05]  /*10a0*/  BRA.U !UP1, `(.L_x_4) ;  /* 0x0000000509207547 */ /* 0x000fea000b800000 */
[----:B------:R-:W1:Y:S01]  /*10b0*/  LDCU.64 UR26, c[0x0][0x3b8] ;  /* 0x00007700ff1a77ac */ /* 0x000e620008000a00 */
[----:B------:R-:W-:Y:S02]  /*10c0*/  IMAD.U32 R43, RZ, RZ, UR4 ;  /* 0x00000004ff2b7e24 */ /* 0x000fe4000f8e00ff */
[----:B------:R-:W-:Y:S01]  /*10d0*/  IMAD.MOV.U32 R6, RZ, RZ, R16 ;  /* 0x000000ffff067224 */ /* 0x000fe200078e0010 */
[----:B0-----:R-:W-:Y:S01]  /*10e0*/  UIMAD UR12, UR5, UR8, URZ ;  /* 0x00000008050c72a4 */ /* 0x001fe2000f8e02ff */
[----:B------:R-:W-:-:S03]  /*10f0*/  IMAD.MOV.U32 R7, RZ, RZ, R5 ;  /* 0x000000ffff077224 */ /* 0x000fc600078e0005 */
[----:B------:R-:W-:Y:S01]  /*1100*/  UIMAD UR12, UR4, UR9, UR12 ;  /* 0x00000009040c72a4 */ /* 0x000fe2000f8e020c */
[----:B------:R-:W-:-:S05]  /*1110*/  IMAD.WIDE.U32 R42, R43, UR8, R6 ;  /* 0x000000082b2a7c25 */ /* 0x000fca000f8e0006 */
[----:B------:R-:W-:Y:S01]  /*1120*/  VIADD R43, R43, UR12 ;  /* 0x0000000c2b2b7c36 */ /* 0x000fe20008000000 */
[C---:B------:R-:W-:Y:S02]  /*1130*/  ISETP.GT.U32.AND P2, PT, R42.reuse, -0x1, PT ;  /* 0xffffffff2a00780c */ /* 0x040fe40003f44070 */
[C---:B------:R-:W-:Y:S02]  /*1140*/  IADD3 R12, P3, PT, R42.reuse, UR8, RZ ;  /* 0x000000082a0c7c10 */ /* 0x040fe4000ff7e0ff */
[----:B-1----:R-:W-:Y:S02]  /*1150*/  ISETP.GE.U32.AND P1, PT, R42, UR26, PT ;  /* 0x0000001a2a007c0c */ /* 0x002fe4000bf26070 */
[----:B------:R-:W-:Y:S02]  /*1160*/  ISETP.GE.U32.AND P4, PT, R12, UR26, PT ;  /* 0x0000001a0c007c0c */ /* 0x000fe4000bf86070 */
[C---:B------:R-:W-:Y:S02]  /*1170*/  ISETP.GE.AND.EX P1, PT, R43.reuse, UR27, PT, P1 ;  /* 0x0000001b2b007c0c */ /* 0x040fe4000bf26310 */
[----:B------:R-:W-:-:S02]  /*1180*/  IADD3.X R13, PT, PT, R43, UR9, RZ, P3, !PT ;  /* 0x000000092b0d7c10 */ /* 0x000fc40009ffe4ff */
[----:B------:R-:W-:Y:S02]  /*1190*/  ISETP.GT.AND.EX P1, PT, R43, -0x1, !P1, P2 ;  /* 0xffffffff2b00780c */ /* 0x000fe40004f24320 */
[C---:B------:R-:W-:Y:S02]  /*11a0*/  IADD3 R40, P2, PT, R12.reuse, UR8, RZ ;  /* 0x000000080c287c10 */ /* 0x040fe4000ff5e0ff */
[----:B------:R-:W-:Y:S02]  /*11b0*/  PLOP3.LUT P1, PT, P0, P1, PT, 0x80, 0x8 ;  /* 0x000000000008781c */ /* 0x000fe40000723070 */
[----:B------:R-:W-:Y:S02]  /*11c0*/  ISETP.GT.U32.AND P5, PT, R12, -0x1, PT ;  /* 0xffffffff0c00780c */ /* 0x000fe40003fa4070 */
[----:B------:R-:W-:Y:S02]  /*11d0*/  ISETP.GE.U32.AND P3, PT, R40, UR26, PT ;  /* 0x0000001a28007c0c */ /* 0x000fe4000bf66070 */
[----:B------:R-:W-:-:S02]  /*11e0*/  IADD3.X R41, PT, PT, R13, UR9, RZ, P2, !PT ;  /* 0x000000090d297c10 */ /* 0x000fc400097fe4ff */
[----:B------:R-:W-:Y:S02]  /*11f0*/  ISETP.GE.AND.EX P4, PT, R13, UR27, PT, P4 ;  /* 0x0000001b0d007c0c */ /* 0x000fe4000bf86340 */
[C---:B------:R-:W-:Y:S02]  /*1200*/  IADD3 R38, P6, PT, R40.reuse, UR8, RZ ;  /* 0x0000000828267c10 */ /* 0x040fe4000ffde0ff */
[----:B------:R-:W-:Y:S01]  /*1210*/  ISETP.GT.U32.AND P2, PT, R40, -0x1, PT ;  /* 0xffffffff2800780c */ /* 0x000fe20003f44070 */
[----:B------:R-:W0:Y:S01]  /*1220*/  @P1 LDC.64 R10, c[0x0][0x380] ;  /* 0x0000e000ff0a1b82 */ /* 0x000e220000000a00 */
[----:B------:R-:W-:Y:S01]  /*1230*/  ISETP.GE.AND.EX P3, PT, R41, UR27, PT, P3 ;  /* 0x0000001b29007c0c */ /* 0x000fe2000bf66330 */
[----:B------:R-:W-:Y:S01]  /*1240*/  @P1 IMAD R7, R4, UR26, RZ ;  /* 0x0000001a04071c24 */ /* 0x000fe2000f8e02ff */
[----:B------:R-:W-:Y:S01]  /*1250*/  ISETP.GT.AND.EX P5, PT, R13, -0x1, !P4, P5 ;  /* 0xffffffff0d00780c */ /* 0x000fe200067a4350 */
[----:B------:R-:W-:Y:S01]  /*1260*/  @P1 IMAD.WIDE.U32 R42, R14, UR26, R42 ;  /* 0x0000001a0e2a1c25 */ /* 0x000fe2000f8e002a */
[----:B------:R-:W-:-:S02]  /*1270*/  ISETP.GE.U32.AND P4, PT, R38, UR26, PT ;  /* 0x0000001a26007c0c */ /* 0x000fc4000bf86070 */
[C---:B------:R-:W-:Y:S01]  /*1280*/  IADD3.X R39, PT, PT, R41.reuse, UR9, RZ, P6, !PT ;  /* 0x0000000929277c10 */ /* 0x040fe2000b7fe4ff */
[----:B------:R-:W-:Y:S01]  /*1290*/  @P1 IMAD R45, R14, UR27, R7 ;  /* 0x0000001b0e2d1c24 */ /* 0x000fe2000f8e0207 */
[----:B------:R-:W-:Y:S02]  /*12a0*/  ISETP.GT.AND.EX P3, PT, R41, -0x1, !P3, P2 ;  /* 0xffffffff2900780c */ /* 0x000fe40005f64320 */
[----:B------:R-:W-:Y:S01]  /*12b0*/  ISETP.GT.U32.AND P2, PT, R38, -0x1, PT ;  /* 0xffffffff2600780c */ /* 0x000fe20003f44070 */
[----:B------:R-:W-:Y:S01]  /*12c0*/  @P1 IMAD.IADD R43, R45, 0x1, R43 ;  /* 0x000000012d2b1824 */ /* 0x000fe200078e022b */
[----:B------:R-:W-:Y:S02]  /*12d0*/  PLOP3.LUT P5, PT, P0, P5, PT, 0x80, 0x8 ;  /* 0x000000000008781c */ /* 0x000fe400007ab070 */
[----:B------:R-:W-:Y:S02]  /*12e0*/  ISETP.GE.AND.EX P4, PT, R39, UR27, PT, P4 ;  /* 0x0000001b27007c0c */ /* 0x000fe4000bf86340 */
[----:B------:R-:W-:-:S02]  /*12f0*/  PLOP3.LUT P3, PT, P0, P3, PT, 0x80, 0x8 ;  /* 0x000000000008781c */ /* 0x000fc40000767070 */
[----:B------:R-:W-:-:S04]  /*1300*/  ISETP.GT.AND.EX P2, PT, R39, -0x1, !P4, P2 ;  /* 0xffffffff2700780c */ /* 0x000fc80006744320 */
[----:B------:R-:W-:Y:S02]  /*1310*/  PLOP3.LUT P2, PT, P0, P2, PT, 0x80, 0x8 ;  /* 0x000000000008781c */ /* 0x000fe40000745070 */
[----:B0-----:R-:W-:Y:S01]  /*1320*/  @P1 LEA R10, P4, R42, R10, 0x2 ;  /* 0x0000000a2a0a1211 */ /* 0x001fe200078810ff */
[----:B------:R-:W0:Y:S01]  /*1330*/  @P5 LDC.64 R36, c[0x0][0x380] ;  /* 0x0000e000ff245b82 */ /* 0x000e220000000a00 */
[----:B------:R-:W-:Y:S02]  /*1340*/  @P5 IMAD R47, R4, UR26, RZ ;  /* 0x0000001a042f5c24 */ /* 0x000fe4000f8e02ff */
[----:B------:R-:W-:Y:S01]  /*1350*/  @P1 LEA.HI.X R11, R42, R11, R43, 0x2, P4 ;  /* 0x0000000b2a0b1211 */ /* 0x000fe200020f142b */
[----:B------:R-:W-:-:S04]  /*1360*/  @P5 IMAD.WIDE.U32 R12, R14, UR26, R12 ;  /* 0x0000001a0e0c5c25 */ /* 0x000fc8000f8e000c */
[----:B------:R-:W1:Y:S01]  /*1370*/  @P3 LDC.64 R8, c[0x0][0x380] ;  /* 0x0000e000ff083b82 */ /* 0x000e620000000a00 */
[----:B------:R-:W-:Y:S01]  /*1380*/  @P5 IMAD R47, R14, UR27, R47 ;  /* 0x0000001b0e2f5c24 */ /* 0x000fe2000f8e022f */
[----:B------:R-:W2:Y:S01]  /*1390*/  @P1 LDG.E R11, desc[UR16][R10.64] ;  /* 0x000000100a0b1981 */ /* 0x000ea2000c1e1900 */
[----:B------:R-:W-:Y:S02]  /*13a0*/  @P3 IMAD R43, R4, UR26, RZ ;  /* 0x0000001a042b3c24 */ /* 0x000fe4000f8e02ff */
[----:B------:R-:W-:Y:S02]  /*13b0*/  @P5 IMAD.IADD R13, R47, 0x1, R13 ;  /* 0x000000012f0d5824 */ /* 0x000fe400078e020d */
[C---:B------:R-:W-:Y:S01]  /*13c0*/  @P3 IMAD.WIDE.U32 R40, R14.reuse, UR26, R40 ;  /* 0x0000001a0e283c25 */ /* 0x040fe2000f8e0028 */
[----:B------:R-:W3:Y:S03]  /*13d0*/  @P2 LDC.64 R6, c[0x0][0x380] ;  /* 0x0000e000ff062b82 */ /* 0x000ee60000000a00 */
[----:B------:R-:W-:-:S02]  /*13e0*/  @P3 IMAD R43, R14, UR27, R43 ;  /* 0x0000001b0e2b3c24 */ /* 0x000fc4000f8e022b */
[----:B------:R-:W-:Y:S02]  /*13f0*/  @P2 IMAD R45, R4, UR26, RZ ;  /* 0x0000001a042d2c24 */ /* 0x000fe4000f8e02ff */
[----:B------:R-:W-:Y:S01]  /*1400*/  @P2 IMAD.WIDE.U32 R38, R14, UR26, R38 ;  /* 0x0000001a0e262c25 */ /* 0x000fe2000f8e0026 */
[----:B0-----:R-:W-:-:S03]  /*1410*/  @P5 LEA R36, P4, R12, R36, 0x2 ;  /* 0x000000240c245211 */ /* 0x001fc600078810ff */
[----:B------:R-:W-:Y:S01]  /*1420*/  @P2 IMAD R45, R14, UR27, R45 ;  /* 0x0000001b0e2d2c24 */ /* 0x000fe2000f8e022d */
[----:B------:R-:W-:Y:S01]  /*1430*/  @P5 LEA.HI.X R37, R12, R37, R13, 0x2, P4 ;  /* 0x000000250c255211 */ /* 0x000fe200020f140d */
[----:B------:R-:W-:Y:S01]  /*1440*/  @P3 IMAD.IADD R41, R43, 0x1, R41 ;  /* 0x000000012b293824 */ /* 0x000fe200078e0229 */
[----:B-1----:R-:W-:Y:S01]  /*1450*/  @P3 LEA R8, P6, R40, R8, 0x2 ;  /* 0x0000000828083211 */ /* 0x002fe200078c10ff */
[----:B------:R-:W-:-:S03]  /*1460*/  @P2 IMAD.IADD R12, R45, 0x1, R39 ;  /* 0x000000012d0c2824 */ /* 0x000fc600078e0227 */
[----:B------:R-:W4:Y:S01]  /*1470*/  @P5 LDG.E R37, desc[UR16][R36.64] ;  /* 0x0000001024255981 */ /* 0x000f22000c1e1900 */
[----:B------:R-:W-:Y:S02]  /*1480*/  @P3 LEA.HI.X R9, R40, R9, R41, 0x2, P6 ;  /* 0x0000000928093211 */ /* 0x000fe400030f1429 */
[----:B---3--:R-:W-:-:S04]  /*1490*/  @P2 LEA R6, P4, R38, R6, 0x2 ;  /* 0x0000000626062211 */ /* 0x008fc800078810ff */
[----:B------:R-:W3:Y:S01]  /*14a0*/  @P3 LDG.E R9, desc[UR16][R8.64] ;  /* 0x0000001008093981 */ /* 0x000ee2000c1e1900 */
[----:B------:R-:W-:-:S06]  /*14b0*/  @P2 LEA.HI.X R7, R38, R7, R12, 0x2, P4 ;  /* 0x0000000726072211 */ /* 0x000fcc00020f140c */
[----:B------:R-:W5:Y:S01]  /*14c0*/  @P2 LDG.E R7, desc[UR16][R6.64] ;  /* 0x0000001006072981 */ /* 0x000f62000c1e1900 */
[----:B------:R-:W-:-:S04]  /*14d0*/  UIADD3 UR4, UP1, UPT, UR4, 0x4, URZ ;  /* 0x0000000404047890 */ /* 0x000fc8000ff3e0ff */
[----:B------:R-:W-:Y:S01]  /*14e0*/  UIADD3.X UR5, UPT, UPT, URZ, UR5, URZ, UP1, !UPT ;  /* 0x00000005ff057290 */ /* 0x000fe20008ffe4ff */
[----:B--2---:R-:W-:-:S04]  /*14f0*/  @P1 FMNMX R2, R2, R11, !PT ;  /* 0x0000000b02021209 */ /* 0x004fc80007800000 */
[----:B----4-:R-:W-:-:S04]  /*1500*/  @P5 FMNMX R2, R2, R37, !PT ;  /* 0x0000002502025209 */ /* 0x010fc80007800000 */
[----:B---3--:R-:W-:-:S04]  /*1510*/  @P3 FMNMX R2, R2, R9, !PT ;  /* 0x0000000902023209 */ /* 0x008fc80007800000 */
[----:B-----5:R-:W-:-:S07]  /*1520*/  @P2 FMNMX R2, R2, R7, !PT ;  /* 0x0000000702022209 */ /* 0x020fce0007800000 */
.L_x_4:
[----:B------:R-:W-:Y:S05]  /*1530*/  BRA.U !UP2, `(.L_x_3) ;  /* 0x000000050a207547 */ /* 0x000fea000b800000 */
[----:B------:R-:W1:Y:S01]  /*1540*/  LDCU UR12, c[0x0][0x390] ;  /* 0x00007200ff0c77ac */ /* 0x000e620008000800 */
[----:B------:R-:W-:-:S04]  /*1550*/  UISETP.NE.U32.AND UP1, UPT, UR23, 0x1, UPT ;  /* 0x000000011700788c */ /* 0x000fc8000bf25070 */
[----:B------:R-:W-:Y:S02]  /*1560*/  UISETP.NE.AND.EX UP1, UPT, URZ, URZ, UPT, UP1 ;  /* 0x000000ffff00728c */ /* 0x000fe4000bf25310 */
[----:B-1----:R-:W-:-:S07]  /*1570*/  ULOP3.LUT UP2, URZ, UR12, 0x1, URZ, 0xc0, !UPT ;  /* 0x000000010cff7892 */ /* 0x002fce000f84c0ff */
        /* <DEDUP_REMOVED lines=9> */
[C---:B------:R-:W-:Y:S02]  /*1610*/  IADD3 R10, P4, PT, R12.reuse, UR8, RZ ;  /* 0x000000080c0a7c10 */ /* 0x040fe4000ff9e0ff */
[C---:B------:R-:W-:Y:S02]  /*1620*/  ISETP.GT.U32.AND P2, PT, R12.reuse, -0x1, PT ;  /* 0xffffffff0c00780c */ /* 0x040fe40003f44070 */
[----:B-1----:R-:W-:Y:S02]  /*1630*/  ISETP.GE.U32.AND P1, PT, R12, UR26, PT ;  /* 0x0000001a0c007c0c */ /* 0x002fe4000bf26070 */
[----:B------:R-:W-:Y:S02]  /*1640*/  ISETP.GE.U32.AND P3, PT, R10, UR26, PT ;  /* 0x0000001a0a007c0c */ /* 0x000fe4000bf66070 */
[C---:B------:R-:W-:Y:S02]  /*1650*/  ISETP.GE.AND.EX P1, PT, R13.reuse, UR27, PT, P1 ;  /* 0x0000001b0d007c0c */ /* 0x040fe4000bf26310 */
[----:B------:R-:W-:-:S02]  /*1660*/  IADD3.X R11, PT, PT, R13, UR9, RZ, P4, !PT ;  /* 0x000000090d0b7c10 */ /* 0x000fc4000a7fe4ff */
[----:B------:R-:W-:Y:S02]  /*1670*/  ISETP.GT.AND.EX P1, PT, R13, -0x1, !P1, P2 ;  /* 0xffffffff0d00780c */ /* 0x000fe40004f24320 */
[----:B------:R-:W-:Y:S02]  /*1680*/  ISETP.GT.U32.AND P4, PT, R10, -0x1, PT ;  /* 0xffffffff0a00780c */ /* 0x000fe40003f84070 */
[C---:B------:R-:W-:Y:S02]  /*1690*/  ISETP.GE.AND.EX P2, PT, R11.reuse, UR27, PT, P3 ;  /* 0x0000001b0b007c0c */ /* 0x040fe4000bf46330 */
[----:B------:R-:W-:Y:S02]  /*16a0*/  PLOP3.LUT P1, PT, P0, P1, PT, 0x80, 0x8 ;  /* 0x000000000008781c */ /* 0x000fe40000723070 */
[----:B------:R-:W-:-:S04]  /*16b0*/  ISETP.GT.AND.EX P2, PT, R11, -0x1, !P2, P4 ;  /* 0xffffffff0b00780c */ /* 0x000fc80005744340 */
[----:B------:R-:W-:-:S07]  /*16c0*/  PLOP3.LUT P2, PT, P0, P2, PT, 0x80, 0x8 ;  /* 0x000000000008781c */ /* 0x000fce0000745070 */
[----:B------:R-:W0:Y:S01]  /*16d0*/  @P1 LDC.64 R8, c[0x0][0x380] ;  /* 0x0000e000ff081b82 */ /* 0x000e220000000a00 */
[----:B------:R-:W-:Y:S02]  /*16e0*/  @P1 IMAD R37, R4, UR26, RZ ;  /* 0x0000001a04251c24 */ /* 0x000fe4000f8e02ff */
[----:B------:R-:W-:-:S04]  /*16f0*/  @P1 IMAD.WIDE.U32 R12, R14, UR26, R12 ;  /* 0x0000001a0e0c1c25 */ /* 0x000fc8000f8e000c */
[----:B------:R-:W-:Y:S01]  /*1700*/  @P1 IMAD R37, R14, UR27, R37 ;  /* 0x0000001b0e251c24 */ /* 0x000fe2000f8e0225 */
[----:B------:R-:W1:Y:S01]  /*1710*/  @P2 LDC.64 R6, c[0x0][0x380] ;  /* 0x0000e000ff062b82 */ /* 0x000e620000000a00 */
[----:B------:R-:W-:Y:S02]  /*1720*/  @P2 IMAD R39, R4, UR26, RZ ;  /* 0x0000001a04272c24 */ /* 0x000fe4000f8e02ff */
[----:B------:R-:W-:Y:S02]  /*1730*/  @P1 IMAD.IADD R13, R37, 0x1, R13 ;  /* 0x00000001250d1824 */ /* 0x000fe400078e020d */
[----:B------:R-:W-:-:S04]  /*1740*/  @P2 IMAD.WIDE.U32 R10, R14, UR26, R10 ;  /* 0x0000001a0e0a2c25 */ /* 0x000fc8000f8e000a */
[----:B------:R-:W-:-:S04]  /*1750*/  @P2 IMAD R39, R14, UR27, R39 ;  /* 0x0000001b0e272c24 */ /* 0x000fc8000f8e0227 */
[----:B------:R-:W-:Y:S01]  /*1760*/  @P2 IMAD.IADD R11, R39, 0x1, R11 ;  /* 0x00000001270b2824 */ /* 0x000fe200078e020b */
[----:B0-----:R-:W-:-:S04]  /*1770*/  @P1 LEA R8, P3, R12, R8, 0x2 ;  /* 0x000000080c081211 */ /* 0x001fc800078610ff */
[----:B------:R-:W-:Y:S02]  /*1780*/  @P1 LEA.HI.X R9, R12, R9, R13, 0x2, P3 ;  /* 0x000000090c091211 */ /* 0x000fe400018f140d */
[----:B-1----:R-:W-:-:S04]  /*1790*/  @P2 LEA R6, P3, R10, R6, 0x2 ;  /* 0x000000060a062211 */ /* 0x002fc800078610ff */
[----:B------:R-:W2:Y:S01]  /*17a0*/  @P1 LDG.E R9, desc[UR16][R8.64] ;  /* 0x0000001008091981 */ /* 0x000ea2000c1e1900 */
[----:B------:R-:W-:-:S06]  /*17b0*/  @P2 LEA.HI.X R7, R10, R7, R11, 0x2, P3 ;  /* 0x000000070a072211 */ /* 0x000fcc00018f140b */
[----:B------:R-:W3:Y:S01]  /*17c0*/  @P2 LDG.E R7, desc[UR16][R6.64] ;  /* 0x0000001006072981 */ /* 0x000ee2000c1e1900 */
[----:B------:R-:W-:-:S04]  /*17d0*/  UIADD3 UR4, UP1, UPT, UR4, 0x2, URZ ;  /* 0x0000000204047890 */ /* 0x000fc8000ff3e0ff */
[----:B------:R-:W-:Y:S01]  /*17e0*/  UIADD3.X UR5, UPT, UPT, URZ, UR5, URZ, UP1, !UPT ;  /* 0x00000005ff057290 */ /* 0x000fe20008ffe4ff */
[----:B--2---:R-:W-:-:S04]  /*17f0*/  @P1 FMNMX R2, R2, R9, !PT ;  /* 0x0000000902021209 */ /* 0x004fc80007800000 */
[----:B---3--:R-:W-:-:S07]  /*1800*/  @P2 FMNMX R2, R2, R7, !PT ;  /* 0x0000000702022209 */ /* 0x008fce0007800000 */
.L_x_5:
[----:B------:R-:W-:Y:S05]  /*1810*/  BRA.U !UP2, `(.L_x_3) ;  /* 0x000000010a687547 */ /* 0x000fea000b800000 */
[----:B------:R-:W1:Y:S01]  /*1820*/  LDCU.64 UR12, c[0x0][0x3b8] ;  /* 0x00007700ff0c77ac */ /* 0x000e620008000a00 */
[----:B------:R-:W-:Y:S01]  /*1830*/  IMAD.U32 R9, RZ, RZ, UR4 ;  /* 0x00000004ff097e24 */ /* 0x000fe2000f8e00ff */
[----:B------:R-:W-:Y:S01]  /*1840*/  BSSY.RECONVERGENT B0, `(.L_x_3) ;  /* 0x0000017000007945 */ /* 0x000fe20003800200 */
[----:B------:R-:W-:Y:S01]  /*1850*/  IMAD.MOV.U32 R6, RZ, RZ, R16 ;  /* 0x000000ffff067224 */ /* 0x000fe200078e0010 */
[----:B0-----:R-:W-:Y:S01]  /*1860*/  UIMAD UR5, UR5, UR8, URZ ;  /* 0x00000008050572a4 */ /* 0x001fe2000f8e02ff */
[----:B------:R-:W-:-:S03]  /*1870*/  IMAD.MOV.U32 R7, RZ, RZ, R5 ;  /* 0x000000ffff077224 */ /* 0x000fc600078e0005 */
[----:B------:R-:W-:Y:S01]  /*1880*/  UIMAD UR5, UR4, UR9, UR5 ;  /* 0x00000009040572a4 */ /* 0x000fe2000f8e0205 */
[----:B------:R-:W-:-:S05]  /*1890*/  IMAD.WIDE.U32 R6, R9, UR8, R6 ;  /* 0x0000000809067c25 */ /* 0x000fca000f8e0006 */
[----:B------:R-:W-:Y:S01]  /*18a0*/  VIADD R9, R7, UR5 ;  /* 0x0000000507097c36 */ /* 0x000fe20008000000 */
[C---:B------:R-:W-:Y:S02]  /*18b0*/  ISETP.GT.U32.AND P2, PT, R6.reuse, -0x1, PT ;  /* 0xffffffff0600780c */ /* 0x040fe40003f44070 */
[----:B-1----:R-:W-:-:S04]  /*18c0*/  ISETP.GE.U32.AND P1, PT, R6, UR12, PT ;  /* 0x0000000c06007c0c */ /* 0x002fc8000bf26070 */
[----:B------:R-:W-:-:S04]  /*18d0*/  ISETP.GE.AND.EX P1, PT, R9, UR13, PT, P1 ;  /* 0x0000000d09007c0c */ /* 0x000fc8000bf26310 */
[----:B------:R-:W-:-:S04]  /*18e0*/  ISETP.GT.AND.EX P1, PT, R9, -0x1, !P1, P2 ;  /* 0xffffffff0900780c */ /* 0x000fc80004f24320 */
[----:B------:R-:W-:-:S13]  /*18f0*/  PLOP3.LUT P1, PT, P0, P1, PT, 0x80, 0x8 ;  /* 0x000000000008781c */ /* 0x000fda0000723070 */
[----:B------:R-:W-:Y:S05]  /*1900*/  @!P1 BRA `(.L_x_6) ;  /* 0x0000000000289947 */ /* 0x000fea0003800000 */
[----:B------:R-:W0:Y:S01]  /*1910*/  LDCU.64 UR4, c[0x0][0x380] ;  /* 0x00007000ff0477ac */ /* 0x000e220008000a00 */
[----:B------:R-:W-:Y:S02]  /*1920*/  IMAD R11, R4, UR12, RZ ;  /* 0x0000000c040b7c24 */ /* 0x000fe4000f8e02ff */
[----:B------:R-:W-:Y:S02]  /*1930*/  IMAD.MOV.U32 R7, RZ, RZ, R9 ;  /* 0x000000ffff077224 */ /* 0x000fe400078e0009 */
[C---:B------:R-:W-:Y:S02]  /*1940*/  IMAD R11, R14.reuse, UR13, R11 ;  /* 0x0000000d0e0b7c24 */ /* 0x040fe4000f8e020b */
[----:B------:R-:W-:-:S04]  /*1950*/  IMAD.WIDE.U32 R6, R14, UR12, R6 ;  /* 0x0000000c0e067c25 */ /* 0x000fc8000f8e0006 */
[----:B------:R-:W-:Y:S01]  /*1960*/  IMAD.IADD R7, R11, 0x1, R7 ;  /* 0x000000010b077824 */ /* 0x000fe200078e0207 */
[----:B0-----:R-:W-:-:S04]  /*1970*/  LEA R8, P0, R6, UR4, 0x2 ;  /* 0x0000000406087c11 */ /* 0x001fc8000f8010ff */
[----:B------:R-:W-:-:S06]  /*1980*/  LEA.HI.X R9, R6, UR5, R7, 0x2, P0 ;  /* 0x0000000506097c11 */ /* 0x000fcc00080f1407 */
[----:B------:R-:W2:Y:S02]  /*1990*/  LDG.E R9, desc[UR16][R8.64] ;  /* 0x0000001008097981 */ /* 0x000ea4000c1e1900 */
[----:B--2---:R-:W-:-:S07]  /*19a0*/  FMNMX R2, R2, R9, !PT ;  /* 0x0000000902027209 */ /* 0x004fce0007800000 */
.L_x_6:
[----:B------:R-:W-:Y:S05]  /*19b0*/  BSYNC.RECONVERGENT B0 ;  /* 0x0000000000007941 */ /* 0x000fea0003800200 */
.L_x_3:
[----:B------:R-:W-:Y:S05]  /*19c0*/  BRA.U UP0, `(.L_x_7) ;  /* 0xffffffe900d47547 */ /* 0x000fea000b83ffff */
.L_x_0:
[----:B------:R-:W1:Y:S01]  /*19d0*/  LDCU.64 UR8, c[0x0][0x3c8] ;  /* 0x00007900ff0877ac */ /* 0x000e620008000a00 */
[----:B------:R-:W-:Y:S01]  /*19e0*/  IMAD.MOV.U32 R35, RZ, RZ, RZ ;  /* 0x000000ffff237224 */ /* 0x000fe200078e00ff */
[----:B0-----:R-:W0:Y:S01]  /*19f0*/  LDCU.64 UR4, c[0x0][0x388] ;  /* 0x00007100ff0477ac */ /* 0x001e220008000a00 */
[----:B-1----:R-:W-:-:S04]  /*1a00*/  IMAD.WIDE.U32 R34, R0, UR8, R34 ;  /* 0x0000000800227c25 */ /* 0x002fc8000f8e0022 */
[----:B------:R-:W-:Y:S01]  /*1a10*/  IMAD R3, R0, UR9, R35 ;  /* 0x0000000900037c24 */ /* 0x000fe2000f8e0223 */
[----:B0-----:R-:W-:-:S04]  /*1a20*/  LEA R4, P0, R34, UR4, 0x2 ;  /* 0x0000000422047c11 */ /* 0x001fc8000f8010ff */
[----:B------:R-:W-:-:S05]  /*1a30*/  LEA.HI.X R5, R34, UR5, R3, 0x2, P0 ;  /* 0x0000000522057c11 */ /* 0x000fca00080f1403 */
[----:B------:R-:W-:Y:S01]  /*1a40*/  STG.E desc[UR16][R4.64], R2 ;  /* 0x0000000204007986 */ /* 0x000fe2000c101910 */
[----:B------:R-:W-:Y:S05]  /*1a50*/  EXIT ;  /* 0x000000000000794d */ /* 0x000fea0003800000 */
.L_x_8:
[----:B------:R-:W-:-:S00]  /*1a60*/  BRA `(.L_x_8) ;  /* 0xfffffffc00fc7947 */ /* 0x000fc0000383ffff */
[----:B------:R-:W-:-:S00]  /*1a70*/  NOP ;  /* 0x0000000000007918 */ /* 0x000fc00000000000 */
        /* <DEDUP_REMOVED lines=8> */
.L_x_9:


//--------------------- .nv.shared.reserved.0     --------------------------
	.section	.nv.shared.reserved.0,"aw",@nobits
	.weak		__nv_reservedSMEM_offset_0_alias
	.size		__nv_reservedSMEM_offset_0_alias, 0, 64
	.other		__nv_reservedSMEM_offset_0_alias,@"STO_CUDA_RESERVED_SHARED STV_DEFAULT"
__nv_reservedSMEM_offset_0_alias:
	.zero		0
	.zero		64


//--------------------- .nv.constant0._Z18max_pool_2d_kernelPKfPfmmmmmmmm --------------------------
	.section	.nv.constant0._Z18max_pool_2d_kernelPKfPfmmmmmmmm,"a",@progbits
	.sectionflags	@""
	.align	4
.nv.constant0._Z18max_pool_2d_kernelPKfPfmmmmmmmm:
	.zero		976


//--------------------- SYMBOLS --------------------------

	.type		.nv.reservedSmem.offset0,@object
	.size		.nv.reservedSmem.offset0,0x4
